	.target	sm_90a

	.elftype	@"ET_EXEC"


//--------------------- .note.nv.tkinfo           --------------------------
	.section	.note.nv.tkinfo,"",@"SHT_NOTE"
	.sectionflags	@"SHF_NOTE_NV_TKINFO"
	.tkinfo
        /*0018*/ 	.word	0x00000002
        /*0030*/ 	.string	""
        /*0030*/ 	.string	"ptxas"
        /*0030*/ 	.string	"Cuda compilation tools, release 13.0, V13.0.88"
        /*0030*/ 	.string	"Build cuda_13.0.r13.0/compiler.36424714_0"
        /*0030*/ 	.string	"-arch sm_90a -m 64 "



//--------------------- .note.nv.cuinfo           --------------------------
	.section	.note.nv.cuinfo,"",@"SHT_NOTE"
	.sectionflags	@"SHF_NOTE_NV_CUINFO"
        /*0018*/ 	.short	0x0002
        /*001a*/ 	.short	0x005a
        /*001c*/ 	.short	0x0082
	.zero		2


//--------------------- .nv.info                  --------------------------
	.section	.nv.info,"",@"SHT_CUDA_INFO"
	.align	4


	//----- nvinfo : EIATTR_REGCOUNT
	.align		4
        /*0000*/ 	.byte	0x04, 0x2f
        /*0002*/ 	.short	(.L_12 - .L_11)
	.align		4
.L_11:
        /*0004*/ 	.word	index@(_ZN7cutlass13device_kernelINS_4gemm6kernel13GemmUniversalIN4cute5tupleIJiiiiEEENS1_10collective13CollectiveMmaINS1_37MainloopSm90TmaGmmaWarpSpecializedFP8ILi11ENS5_IJNS4_1CILi1EEESB_SB_EEENS1_35KernelTmaWarpSpecializedCooperativeEEENS5_IJNSA_ILi256EEENSA_ILi64EEESG_EEENS_12float_e5m2_tENS5_IJlSB_lEEESI_SJ_NS4_8TiledMMAINS4_8MMA_AtomIJNS4_4SM904GMMA30MMA_64x64x32_F32E5M2E5M2_SS_TNILNSN_7ScaleInE1ELSP_1EEEEEENS4_6LayoutINS5_IJNSA_ILi2EEESB_SB_EEENS5_IJSB_NSA_ILi0EEESV_EEEEENS5_IJNS4_10UnderscoreESY_SY_EEEEENS4_13SM90_TMA_LOADENS4_14ComposedLayoutINS4_7SwizzleILi2ELi4ELi3EEENS4_18smem_ptr_flag_bitsILi8EEENSS_INS5_IJNSA_ILi8EEESG_EEENS5_IJSG_SB_EEEEEEEvNS4_8identityES11_S1B_vS1C_EENS_8epilogue10collective6detail29Sm90TmaWarpSpecializedAdapterINS1F_15DefaultEpilogueISI_SJ_SJ_NS1E_6thread17LinearCombinationISI_Li1EffLNS1J_9ScaleType4KindE0ELNS_15FloatRoundStyleE2ESI_EENS1_15EpilogueDefaultEEEEEvvEEEEvNT_6ParamsE)
        /*0008*/ 	.word	0x000000a8


	//----- nvinfo : EIATTR_FRAME_SIZE
	.align		4
.L_12:
        /*000c*/ 	.byte	0x04, 0x11
        /*000e*/ 	.short	(.L_14 - .L_13)
	.align		4
.L_13:
        /*0010*/ 	.word	index@(_ZN7cutlass13device_kernelINS_4gemm6kernel13GemmUniversalIN4cute5tupleIJiiiiEEENS1_10collective13CollectiveMmaINS1_37MainloopSm90TmaGmmaWarpSpecializedFP8ILi11ENS5_IJNS4_1CILi1EEESB_SB_EEENS1_35KernelTmaWarpSpecializedCooperativeEEENS5_IJNSA_ILi256EEENSA_ILi64EEESG_EEENS_12float_e5m2_tENS5_IJlSB_lEEESI_SJ_NS4_8TiledMMAINS4_8MMA_AtomIJNS4_4SM904GMMA30MMA_64x64x32_F32E5M2E5M2_SS_TNILNSN_7ScaleInE1ELSP_1EEEEEENS4_6LayoutINS5_IJNSA_ILi2EEESB_SB_EEENS5_IJSB_NSA_ILi0EEESV_EEEEENS5_IJNS4_10UnderscoreESY_SY_EEEEENS4_13SM90_TMA_LOADENS4_14ComposedLayoutINS4_7SwizzleILi2ELi4ELi3EEENS4_18smem_ptr_flag_bitsILi8EEENSS_INS5_IJNSA_ILi8EEESG_EEENS5_IJSG_SB_EEEEEEEvNS4_8identityES11_S1B_vS1C_EENS_8epilogue10collective6detail29Sm90TmaWarpSpecializedAdapterINS1F_15DefaultEpilogueISI_SJ_SJ_NS1E_6thread17LinearCombinationISI_Li1EffLNS1J_9ScaleType4KindE0ELNS_15FloatRoundStyleE2ESI_EENS1_15EpilogueDefaultEEEEEvvEEEEvNT_6ParamsE)
        /*0014*/ 	.word	0x00000000


	//----- nvinfo : EIATTR_MIN_STACK_SIZE
	.align		4
.L_14:
        /*0018*/ 	.byte	0x04, 0x12
        /*001a*/ 	.short	(.L_16 - .L_15)
	.align		4
.L_15:
        /*001c*/ 	.word	index@(_ZN7cutlass13device_kernelINS_4gemm6kernel13GemmUniversalIN4cute5tupleIJiiiiEEENS1_10collective13CollectiveMmaINS1_37MainloopSm90TmaGmmaWarpSpecializedFP8ILi11ENS5_IJNS4_1CILi1EEESB_SB_EEENS1_35KernelTmaWarpSpecializedCooperativeEEENS5_IJNSA_ILi256EEENSA_ILi64EEESG_EEENS_12float_e5m2_tENS5_IJlSB_lEEESI_SJ_NS4_8TiledMMAINS4_8MMA_AtomIJNS4_4SM904GMMA30MMA_64x64x32_F32E5M2E5M2_SS_TNILNSN_7ScaleInE1ELSP_1EEEEEENS4_6LayoutINS5_IJNSA_ILi2EEESB_SB_EEENS5_IJSB_NSA_ILi0EEESV_EEEEENS5_IJNS4_10UnderscoreESY_SY_EEEEENS4_13SM90_TMA_LOADENS4_14ComposedLayoutINS4_7SwizzleILi2ELi4ELi3EEENS4_18smem_ptr_flag_bitsILi8EEENSS_INS5_IJNSA_ILi8EEESG_EEENS5_IJSG_SB_EEEEEEEvNS4_8identityES11_S1B_vS1C_EENS_8epilogue10collective6detail29Sm90TmaWarpSpecializedAdapterINS1F_15DefaultEpilogueISI_SJ_SJ_NS1E_6thread17LinearCombinationISI_Li1EffLNS1J_9ScaleType4KindE0ELNS_15FloatRoundStyleE2ESI_EENS1_15EpilogueDefaultEEEEEvvEEEEvNT_6ParamsE)
        /*0020*/ 	.word	0x00000000
.L_16:


//--------------------- .nv.compat                --------------------------
	.section	.nv.compat,"",@"SHT_CUDA_COMPAT_INFO"
	.align	4
        /*0000*/ 	.byte	0x02, 0x09, 0x01, 0x00, 0x02, 0x02, 0x04, 0x00, 0x02, 0x05, 0x05, 0x00, 0x03, 0x07, 0x01, 0x01
        /*0010*/ 	.byte	0x02, 0x03, 0x01, 0x00, 0x02, 0x06, 0x01, 0x00, 0x04, 0x0b, 0x08, 0x00, 0x00, 0x00, 0x00, 0x00
        /*0020*/ 	.byte	0x00, 0x00, 0x00, 0x00


//--------------------- .nv.info._ZN7cutlass13device_kernelINS_4gemm6kernel13GemmUniversalIN4cute5tupleIJiiiiEEENS1_10collective13CollectiveMmaINS1_37MainloopSm90TmaGmmaWarpSpecializedFP8ILi11ENS5_IJNS4_1CILi1EEESB_SB_EEENS1_35KernelTmaWarpSpecializedCooperativeEEENS5_IJNSA_ILi256EEENSA_ILi64EEESG_EEENS_12float_e5m2_tENS5_IJlSB_lEEESI_SJ_NS4_8TiledMMAINS4_8MMA_AtomIJNS4_4SM904GMMA30MMA_64x64x32_F32E5M2E5M2_SS_TNILNSN_7ScaleInE1ELSP_1EEEEEENS4_6LayoutINS5_IJNSA_ILi2EEESB_SB_EEENS5_IJSB_NSA_ILi0EEESV_EEEEENS5_IJNS4_10UnderscoreESY_SY_EEEEENS4_13SM90_TMA_LOADENS4_14ComposedLayoutINS4_7SwizzleILi2ELi4ELi3EEENS4_18smem_ptr_flag_bitsILi8EEENSS_INS5_IJNSA_ILi8EEESG_EEENS5_IJSG_SB_EEEEEEEvNS4_8identityES11_S1B_vS1C_EENS_8epilogue10collective6detail29Sm90TmaWarpSpecializedAdapterINS1F_15DefaultEpilogueISI_SJ_SJ_NS1E_6thread17LinearCombinationISI_Li1EffLNS1J_9ScaleType4KindE0ELNS_15FloatRoundStyleE2ESI_EENS1_15EpilogueDefaultEEEEEvvEEEEvNT_6ParamsE --------------------------
	.section	.nv.info._ZN7cutlass13device_kernelINS_4gemm6kernel13GemmUniversalIN4cute5tupleIJiiiiEEENS1_10collective13CollectiveMmaINS1_37MainloopSm90TmaGmmaWarpSpecializedFP8ILi11ENS5_IJNS4_1CILi1EEESB_SB_EEENS1_35KernelTmaWarpSpecializedCooperativeEEENS5_IJNSA_ILi256EEENSA_ILi64EEESG_EEENS_12float_e5m2_tENS5_IJlSB_lEEESI_SJ_NS4_8TiledMMAINS4_8MMA_AtomIJNS4_4SM904GMMA30MMA_64x64x32_F32E5M2E5M2_SS_TNILNSN_7ScaleInE1ELSP_1EEEEEENS4_6LayoutINS5_IJNSA_ILi2EEESB_SB_EEENS5_IJSB_NSA_ILi0EEESV_EEEEENS5_IJNS4_10UnderscoreESY_SY_EEEEENS4_13SM90_TMA_LOADENS4_14ComposedLayoutINS4_7SwizzleILi2ELi4ELi3EEENS4_18smem_ptr_flag_bitsILi8EEENSS_INS5_IJNSA_ILi8EEESG_EEENS5_IJSG_SB_EEEEEEEvNS4_8identityES11_S1B_vS1C_EENS_8epilogue10collective6detail29Sm90TmaWarpSpecializedAdapterINS1F_15DefaultEpilogueISI_SJ_SJ_NS1E_6thread17LinearCombinationISI_Li1EffLNS1J_9ScaleType4KindE0ELNS_15FloatRoundStyleE2ESI_EENS1_15EpilogueDefaultEEEEEvvEEEEvNT_6ParamsE,"",@"SHT_CUDA_INFO"
	.sectionflags	@""
	.align	4


	//----- nvinfo : EIATTR_CUDA_API_VERSION
	.align		4
        /*0000*/ 	.byte	0x04, 0x37
        /*0002*/ 	.short	(.L_18 - .L_17)
.L_17:
        /*0004*/ 	.word	0x00000082


	//----- nvinfo : EIATTR_KPARAM_INFO
	.align		4
.L_18:
        /*0008*/ 	.byte	0x04, 0x17
        /*000a*/ 	.short	(.L_20 - .L_19)
.L_19:
        /*000c*/ 	.word	0x00000000
        /*0010*/ 	.short	0x0000
        /*0012*/ 	.short	0x0070
        /*0014*/ 	.byte	0x00, 0xf0, 0x01, 0x10


	//----- nvinfo : EIATTR_SPARSE_MMA_MASK
	.align		4
.L_20:
        /*0018*/ 	.byte	0x03, 0x50
        /*001a*/ 	.short	0x0000


	//----- nvinfo : EIATTR_MAXREG_COUNT
	.align		4
        /*001c*/ 	.byte	0x03, 0x1b
        /*001e*/ 	.short	0x00a8


	//----- nvinfo : EIATTR_NUM_BARRIERS
	.align		4
        /*0020*/ 	.byte	0x02, 0x4c
        /*0022*/ 	.byte	0x01
	.zero		1


	//----- nvinfo : EIATTR_MERCURY_ISA_VERSION
	.align		4
        /*0024*/ 	.byte	0x03, 0x5f
        /*0026*/ 	.short	0x0101


	//----- nvinfo : EIATTR_INT_WARP_WIDE_INSTR_OFFSETS
	.align		4
        /*0028*/ 	.byte	0x04, 0x31
        /*002a*/ 	.short	(.L_22 - .L_21)


	//   ....[0]....
.L_21:
        /*002c*/ 	.word	0x000004e0


	//   ....[1]....
        /*0030*/ 	.word	0x000004f0


	//   ....[2]....
        /*0034*/ 	.word	0x000005e0


	//----- nvinfo : EIATTR_COOP_GROUP_MASK_REGIDS
	.align		4
.L_22:
        /*0038*/ 	.byte	0x04, 0x29
        /*003a*/ 	.short	(.L_24 - .L_23)


	//   ....[0]....
.L_23:
        /*003c*/ 	.word	0xffffffff


	//   ....[1]....
        /*0040*/ 	.word	0xffffffff


	//   ....[2]....
        /*0044*/ 	.word	0xffffffff


	//   ....[3]....
        /*0048*/ 	.word	0xffffffff


	//   ....[4]....
        /*004c*/ 	.word	0xffffffff


	//----- nvinfo : EIATTR_COOP_GROUP_INSTR_OFFSETS
	.align		4
.L_24:
        /*0050*/ 	.byte	0x04, 0x28
        /*0052*/ 	.short	(.L_26 - .L_25)


	//   ....[0]....
.L_25:
        /*0054*/ 	.word	0x00000060


	//   ....[1]....
        /*0058*/ 	.word	0x00000070


	//   ....[2]....
        /*005c*/ 	.word	0x00000130


	//   ....[3]....
        /*0060*/ 	.word	0x000003d0


	//   ....[4]....
        /*0064*/ 	.word	0x000010d0


	//----- nvinfo : EIATTR_REG_RECONFIG
	.align		4
.L_26:
        /*0068*/ 	.byte	0x01, 0x54
	.zero		2


	//----- nvinfo : EIATTR_MBARRIER_INSTR_OFFSETS
	.align		4
        /*006c*/ 	.byte	0x04, 0x39
        /*006e*/ 	.short	(.L_28 - .L_27)


	//   ....[0]....
.L_27:
        /*0070*/ 	.word	0x00000250
        /*0074*/ 	.word	0x000000ff
        /*0078*/ 	.word	0x00000000
        /*007c*/ 	.short	0x0100
        /*007e*/ 	.byte	0x08
	.zero		1


	//   ....[1]....
        /*0080*/ 	.word	0x00000260
        /*0084*/ 	.word	0x000000ff
        /*0088*/ 	.word	0x00000058
        /*008c*/ 	.short	0x0100
        /*008e*/ 	.byte	0x08
	.zero		1


	//   ....[2]....
        /*0090*/ 	.word	0x00000270
        /*0094*/ 	.word	0x000000ff
        /*0098*/ 	.word	0x00000008
        /*009c*/ 	.short	0x0100
        /*009e*/ 	.byte	0x08
	.zero		1


	//   ....[3]....
        /*00a0*/ 	.word	0x00000280
        /*00a4*/ 	.word	0x000000ff
        /*00a8*/ 	.word	0x00000060
        /*00ac*/ 	.short	0x0100
        /*00ae*/ 	.byte	0x08
	.zero		1


	//   ....[4]....
        /*00b0*/ 	.word	0x00000290
        /*00b4*/ 	.word	0x000000ff
        /*00b8*/ 	.word	0x00000010
        /*00bc*/ 	.short	0x0100
        /*00be*/ 	.byte	0x08
	.zero		1


	//   ....[5]....
        /*00c0*/ 	.word	0x000002a0
        /*00c4*/ 	.word	0x000000ff
        /*00c8*/ 	.word	0x00000068
        /*00cc*/ 	.short	0x0100
        /*00ce*/ 	.byte	0x08
	.zero		1


	//   ....[6]....
        /*00d0*/ 	.word	0x000002b0
        /*00d4*/ 	.word	0x000000ff
        /*00d8*/ 	.word	0x00000018
        /*00dc*/ 	.short	0x0100
        /*00de*/ 	.byte	0x08
	.zero		1


	//   ....[7]....
        /*00e0*/ 	.word	0x000002c0
        /*00e4*/ 	.word	0x000000ff
        /*00e8*/ 	.word	0x00000070
        /*00ec*/ 	.short	0x0100
        /*00ee*/ 	.byte	0x08
	.zero		1


	//   ....[8]....
        /*00f0*/ 	.word	0x000002d0
        /*00f4*/ 	.word	0x000000ff
        /*00f8*/ 	.word	0x00000020
        /*00fc*/ 	.short	0x0100
        /*00fe*/ 	.byte	0x08
	.zero		1


	//   ....[9]....
        /*0100*/ 	.word	0x000002e0
        /*0104*/ 	.word	0x000000ff
        /*0108*/ 	.word	0x00000078
        /*010c*/ 	.short	0x0100
        /*010e*/ 	.byte	0x08
	.zero		1


	//   ....[10]....
        /*0110*/ 	.word	0x000002f0
        /*0114*/ 	.word	0x000000ff
        /*0118*/ 	.word	0x00000028
        /*011c*/ 	.short	0x0100
        /*011e*/ 	.byte	0x08
	.zero		1


	//   ....[11]....
        /*0120*/ 	.word	0x00000300
        /*0124*/ 	.word	0x000000ff
        /*0128*/ 	.word	0x00000080
        /*012c*/ 	.short	0x0100
        /*012e*/ 	.byte	0x08
	.zero		1


	//   ....[12]....
        /*0130*/ 	.word	0x00000310
        /*0134*/ 	.word	0x000000ff
        /*0138*/ 	.word	0x00000030
        /*013c*/ 	.short	0x0100
        /*013e*/ 	.byte	0x08
	.zero		1


	//   ....[13]....
        /*0140*/ 	.word	0x00000320
        /*0144*/ 	.word	0x000000ff
        /*0148*/ 	.word	0x00000088
        /*014c*/ 	.short	0x0100
        /*014e*/ 	.byte	0x08
	.zero		1


	//   ....[14]....
        /*0150*/ 	.word	0x00000330
        /*0154*/ 	.word	0x000000ff
        /*0158*/ 	.word	0x00000038
        /*015c*/ 	.short	0x0100
        /*015e*/ 	.byte	0x08
	.zero		1


	//   ....[15]....
        /*0160*/ 	.word	0x00000340
        /*0164*/ 	.word	0x000000ff
        /*0168*/ 	.word	0x00000090
        /*016c*/ 	.short	0x0100
        /*016e*/ 	.byte	0x08
	.zero		1


	//   ....[16]....
        /*0170*/ 	.word	0x00000350
        /*0174*/ 	.word	0x000000ff
        /*0178*/ 	.word	0x00000040
        /*017c*/ 	.short	0x0100
        /*017e*/ 	.byte	0x08
	.zero		1


	//   ....[17]....
        /*0180*/ 	.word	0x00000360
        /*0184*/ 	.word	0x000000ff
        /*0188*/ 	.word	0x00000098
        /*018c*/ 	.short	0x0100
        /*018e*/ 	.byte	0x08
	.zero		1


	//   ....[18]....
        /*0190*/ 	.word	0x00000370
        /*0194*/ 	.word	0x000000ff
        /*0198*/ 	.word	0x00000048
        /*019c*/ 	.short	0x0100
        /*019e*/ 	.byte	0x08
	.zero		1


	//   ....[19]....
        /*01a0*/ 	.word	0x00000380
        /*01a4*/ 	.word	0x000000ff
        /*01a8*/ 	.word	0x000000a0
        /*01ac*/ 	.short	0x0100
        /*01ae*/ 	.byte	0x08
	.zero		1


	//   ....[20]....
        /*01b0*/ 	.word	0x00000390
        /*01b4*/ 	.word	0x000000ff
        /*01b8*/ 	.word	0x00000050
        /*01bc*/ 	.short	0x0100
        /*01be*/ 	.byte	0x08
	.zero		1


	//   ....[21]....
        /*01c0*/ 	.word	0x000003a0
        /*01c4*/ 	.word	0x000000ff
        /*01c8*/ 	.word	0x000000a8
        /*01cc*/ 	.short	0x0100
        /*01ce*/ 	.byte	0x08
	.zero		1


	//   ....[22]....
        /*01d0*/ 	.word	0x00000630
        /*01d4*/ 	.word	0x000000ff
        /*01d8*/ 	.word	0x000000c0
        /*01dc*/ 	.short	0x0100
        /*01de*/ 	.byte	0x06
	.zero		1


	//   ....[23]....
        /*01e0*/ 	.word	0x00000690
        /*01e4*/ 	.word	0x000000ff
        /*01e8*/ 	.word	0x000000c8
        /*01ec*/ 	.short	0x0100
        /*01ee*/ 	.byte	0x06
	.zero		1


	//   ....[24]....
        /*01f0*/ 	.word	0x00001600
        /*01f4*/ 	.word	0x000000ff
        /*01f8*/ 	.word	0x00000000
        /*01fc*/ 	.short	0x010a
        /*01fe*/ 	.byte	0x06
	.zero		1


	//   ....[25]....
        /*0200*/ 	.word	0x00001640
        /*0204*/ 	.word	0x000000ff
        /*0208*/ 	.word	0x00000000
        /*020c*/ 	.short	0x010a
        /*020e*/ 	.byte	0x06
	.zero		1


	//   ....[26]....
        /*0210*/ 	.word	0x00002010
        /*0214*/ 	.word	0x000000ff
        /*0218*/ 	.word	0x00000000
        /*021c*/ 	.short	0x010a
        /*021e*/ 	.byte	0x0c
	.zero		1


	//   ....[27]....
        /*0220*/ 	.word	0x00002050
        /*0224*/ 	.word	0x000000ff
        /*0228*/ 	.word	0x00000000
        /*022c*/ 	.short	0x010a
        /*022e*/ 	.byte	0x0c
	.zero		1


	//   ....[28]....
        /*0230*/ 	.word	0x00002720
        /*0234*/ 	.word	0x000000ff
        /*0238*/ 	.word	0x00000000
        /*023c*/ 	.short	0x0101
        /*023e*/ 	.byte	0x08
	.zero		1


	//   ....[29]....
        /*0240*/ 	.word	0x00002d70
        /*0244*/ 	.word	0x000000ff
        /*0248*/ 	.word	0x00000000
        /*024c*/ 	.short	0x0101
        /*024e*/ 	.byte	0x08
	.zero		1


	//   ....[30]....
        /*0250*/ 	.word	0x00008880
        /*0254*/ 	.word	0x00000013
        /*0258*/ 	.word	0x00000058
        /*025c*/ 	.short	0x010a
        /*025e*/ 	.byte	0x3f
	.zero		1


	//   ....[31]....
        /*0260*/ 	.word	0x00008c20
        /*0264*/ 	.word	0x00000008
        /*0268*/ 	.word	0x000000c8
        /*026c*/ 	.short	0x0101
        /*026e*/ 	.byte	0x3f
	.zero		1


	//   ....[32]....
        /*0270*/ 	.word	0x00009330
        /*0274*/ 	.word	0x00000006
        /*0278*/ 	.word	0x00000000
        /*027c*/ 	.short	0x010a
        /*027e*/ 	.byte	0x3f
	.zero		1


	//   ....[33]....
        /*0280*/ 	.word	0x000093b0
        /*0284*/ 	.word	0x00000007
        /*0288*/ 	.word	0x00000000
        /*028c*/ 	.short	0x010a
        /*028e*/ 	.byte	0x3f
	.zero		1


	//   ....[34]....
        /*0290*/ 	.word	0x00009440
        /*0294*/ 	.word	0x00000006
        /*0298*/ 	.word	0x00000000
        /*029c*/ 	.short	0x010a
        /*029e*/ 	.byte	0x3f
	.zero		1


	//   ....[35]....
        /*02a0*/ 	.word	0x000094d0
        /*02a4*/ 	.word	0x00000009
        /*02a8*/ 	.word	0x00000000
        /*02ac*/ 	.short	0x010a
        /*02ae*/ 	.byte	0x3f
	.zero		1


	//   ....[36]....
        /*02b0*/ 	.word	0x00009560
        /*02b4*/ 	.word	0x00000006
        /*02b8*/ 	.word	0x00000000
        /*02bc*/ 	.short	0x010a
        /*02be*/ 	.byte	0x3f
	.zero		1


	//   ....[37]....
        /*02c0*/ 	.word	0x000095f0
        /*02c4*/ 	.word	0x00000009
        /*02c8*/ 	.word	0x00000000
        /*02cc*/ 	.short	0x010a
        /*02ce*/ 	.byte	0x3f
	.zero		1


	//   ....[38]....
        /*02d0*/ 	.word	0x00009680
        /*02d4*/ 	.word	0x00000006
        /*02d8*/ 	.word	0x00000000
        /*02dc*/ 	.short	0x010a
        /*02de*/ 	.byte	0x3f
	.zero		1


	//   ....[39]....
        /*02e0*/ 	.word	0x00009710
        /*02e4*/ 	.word	0x00000009
        /*02e8*/ 	.word	0x00000000
        /*02ec*/ 	.short	0x010a
        /*02ee*/ 	.byte	0x3f
	.zero		1


	//   ....[40]....
        /*02f0*/ 	.word	0x000097a0
        /*02f4*/ 	.word	0x0000000a
        /*02f8*/ 	.word	0x00000000
        /*02fc*/ 	.short	0x010a
        /*02fe*/ 	.byte	0x3f
	.zero		1


	//   ....[41]....
        /*0300*/ 	.word	0x00009830
        /*0304*/ 	.word	0x0000000b
        /*0308*/ 	.word	0x00000000
        /*030c*/ 	.short	0x010a
        /*030e*/ 	.byte	0x3f
	.zero		1


	//   ....[42]....
        /*0310*/ 	.word	0x000098c0
        /*0314*/ 	.word	0x00000003
        /*0318*/ 	.word	0x00000000
        /*031c*/ 	.short	0x010a
        /*031e*/ 	.byte	0x3f
	.zero		1


	//   ....[43]....
        /*0320*/ 	.word	0x00009930
        /*0324*/ 	.word	0x0000000b
        /*0328*/ 	.word	0x00000000
        /*032c*/ 	.short	0x010a
        /*032e*/ 	.byte	0x3f
	.zero		1


	//   ....[44]....
        /*0330*/ 	.word	0x00009990
        /*0334*/ 	.word	0x0000000c
        /*0338*/ 	.word	0x00000000
        /*033c*/ 	.short	0x010a
        /*033e*/ 	.byte	0x3f
	.zero		1


	//   ....[45]....
        /*0340*/ 	.word	0x00009a60
        /*0344*/ 	.word	0x00000013
        /*0348*/ 	.word	0x00000058
        /*034c*/ 	.short	0x010a
        /*034e*/ 	.byte	0x3f
	.zero		1


	//   ....[46]....
        /*0350*/ 	.word	0x00009b40
        /*0354*/ 	.word	0x00000006
        /*0358*/ 	.word	0x00000000
        /*035c*/ 	.short	0x010a
        /*035e*/ 	.byte	0x3f
	.zero		1


	//   ....[47]....
        /*0360*/ 	.word	0x00009b90
        /*0364*/ 	.word	0x00000007
        /*0368*/ 	.word	0x00000000
        /*036c*/ 	.short	0x010a
        /*036e*/ 	.byte	0x3f
	.zero		1


	//   ....[48]....
        /*0370*/ 	.word	0x00009be0
        /*0374*/ 	.word	0x00000006
        /*0378*/ 	.word	0x00000000
        /*037c*/ 	.short	0x010a
        /*037e*/ 	.byte	0x3f
	.zero		1


	//   ....[49]....
        /*0380*/ 	.word	0x00009c30
        /*0384*/ 	.word	0x00000009
        /*0388*/ 	.word	0x00000000
        /*038c*/ 	.short	0x010a
        /*038e*/ 	.byte	0x3f
	.zero		1


	//   ....[50]....
        /*0390*/ 	.word	0x00009c80
        /*0394*/ 	.word	0x00000006
        /*0398*/ 	.word	0x00000000
        /*039c*/ 	.short	0x010a
        /*039e*/ 	.byte	0x3f
	.zero		1


	//   ....[51]....
        /*03a0*/ 	.word	0x00009cd0
        /*03a4*/ 	.word	0x00000009
        /*03a8*/ 	.word	0x00000000
        /*03ac*/ 	.short	0x010a
        /*03ae*/ 	.byte	0x3f
	.zero		1


	//   ....[52]....
        /*03b0*/ 	.word	0x00009d20
        /*03b4*/ 	.word	0x00000006
        /*03b8*/ 	.word	0x00000000
        /*03bc*/ 	.short	0x010a
        /*03be*/ 	.byte	0x3f
	.zero		1


	//   ....[53]....
        /*03c0*/ 	.word	0x00009d70
        /*03c4*/ 	.word	0x00000009
        /*03c8*/ 	.word	0x00000000
        /*03cc*/ 	.short	0x010a
        /*03ce*/ 	.byte	0x3f
	.zero		1


	//   ....[54]....
        /*03d0*/ 	.word	0x00009dc0
        /*03d4*/ 	.word	0x0000000a
        /*03d8*/ 	.word	0x00000000
        /*03dc*/ 	.short	0x010a
        /*03de*/ 	.byte	0x3f
	.zero		1


	//   ....[55]....
        /*03e0*/ 	.word	0x00009e10
        /*03e4*/ 	.word	0x0000000b
        /*03e8*/ 	.word	0x00000000
        /*03ec*/ 	.short	0x010a
        /*03ee*/ 	.byte	0x3f
	.zero		1


	//----- nvinfo : EIATTR_NUM_MBARRIERS
	.align		4
.L_28:
        /*03f0*/ 	.byte	0x03, 0x38
        /*03f2*/ 	.short	0x0018


	//----- nvinfo : EIATTR_EXIT_INSTR_OFFSETS
	.align		4
        /*03f4*/ 	.byte	0x04, 0x1c
        /*03f6*/ 	.short	(.L_30 - .L_29)


	//   ....[0]....
.L_29:
        /*03f8*/ 	.word	0x000006e0


	//   ....[1]....
        /*03fc*/ 	.word	0x00000fa0


	//   ....[2]....
        /*0400*/ 	.word	0x00007ef0


	//   ....[3]....
        /*0404*/ 	.word	0x00008520


	//   ....[4]....
        /*0408*/ 	.word	0x00009910


	//----- nvinfo : EIATTR_MAX_THREADS
	.align		4
.L_30:
        /*040c*/ 	.byte	0x04, 0x05
        /*040e*/ 	.short	(.L_32 - .L_31)
.L_31:
        /*0410*/ 	.word	0x00000180
        /*0414*/ 	.word	0x00000001
        /*0418*/ 	.word	0x00000001


	//----- nvinfo : EIATTR_CRS_STACK_SIZE
	.align		4
.L_32:
        /*041c*/ 	.byte	0x04, 0x1e
        /*041e*/ 	.short	(.L_34 - .L_33)
.L_33:
        /*0420*/ 	.word	0x00000000


	//----- nvinfo : EIATTR_CBANK_PARAM_SIZE
	.align		4
.L_34:
        /*0424*/ 	.byte	0x03, 0x19
        /*0426*/ 	.short	0x0470


	//----- nvinfo : EIATTR_PARAM_CBANK
	.align		4
        /*0428*/ 	.byte	0x04, 0x0a
        /*042a*/ 	.short	(.L_36 - .L_35)
	.align		4
.L_35:
        /*042c*/ 	.word	index@(.nv.constant0._ZN7cutlass13device_kernelINS_4gemm6kernel13GemmUniversalIN4cute5tupleIJiiiiEEENS1_10collective13CollectiveMmaINS1_37MainloopSm90TmaGmmaWarpSpecializedFP8ILi11ENS5_IJNS4_1CILi1EEESB_SB_EEENS1_35KernelTmaWarpSpecializedCooperativeEEENS5_IJNSA_ILi256EEENSA_ILi64EEESG_EEENS_12float_e5m2_tENS5_IJlSB_lEEESI_SJ_NS4_8TiledMMAINS4_8MMA_AtomIJNS4_4SM904GMMA30MMA_64x64x32_F32E5M2E5M2_SS_TNILNSN_7ScaleInE1ELSP_1EEEEEENS4_6LayoutINS5_IJNSA_ILi2EEESB_SB_EEENS5_IJSB_NSA_ILi0EEESV_EEEEENS5_IJNS4_10UnderscoreESY_SY_EEEEENS4_13SM90_TMA_LOADENS4_14ComposedLayoutINS4_7SwizzleILi2ELi4ELi3EEENS4_18smem_ptr_flag_bitsILi8EEENSS_INS5_IJNSA_ILi8EEESG_EEENS5_IJSG_SB_EEEEEEEvNS4_8identityES11_S1B_vS1C_EENS_8epilogue10collective6detail29Sm90TmaWarpSpecializedAdapterINS1F_15DefaultEpilogueISI_SJ_SJ_NS1E_6thread17LinearCombinationISI_Li1EffLNS1J_9ScaleType4KindE0ELNS_15FloatRoundStyleE2ESI_EENS1_15EpilogueDefaultEEEEEvvEEEEvNT_6ParamsE)
        /*0430*/ 	.short	0x0210
        /*0432*/ 	.short	0x0470


	//----- nvinfo : EIATTR_SW_WAR
	.align		4
.L_36:
        /*0434*/ 	.byte	0x04, 0x36
        /*0436*/ 	.short	(.L_38 - .L_37)
.L_37:
        /*0438*/ 	.word	0x00000008
.L_38:


//--------------------- .nv.callgraph             --------------------------
	.section	.nv.callgraph,"",@"SHT_CUDA_CALLGRAPH"
	.align	4
	.sectionentsize	8
	.align		4
        /*0000*/ 	.word	0x00000000
	.align		4
        /*0004*/ 	.word	0xffffffff
	.align		4
        /*0008*/ 	.word	0x00000000
	.align		4
        /*000c*/ 	.word	0xfffffffe
	.align		4
        /*0010*/ 	.word	0x00000000
	.align		4
        /*0014*/ 	.word	0xfffffffd
	.align		4
        /*0018*/ 	.word	0x00000000
	.align		4
        /*001c*/ 	.word	0xfffffffc


//--------------------- .nv.constant4             --------------------------
	.section	.nv.constant4,"a",@progbits
	.align	8
	.align		8
.nv.constant4:
        /*0000*/ 	.dword	_ZN39_INTERNAL_7cf2cb08_4_k_cu_6f9e7516_42304cuda3std3__45__cpo5beginE
	.align		8
        /*0008*/ 	.dword	_ZN39_INTERNAL_7cf2cb08_4_k_cu_6f9e7516_42304cuda3std3__45__cpo3endE
	.align		8
        /*0010*/ 	.dword	_ZN39_INTERNAL_7cf2cb08_4_k_cu_6f9e7516_42304cuda3std3__45__cpo6cbeginE
	.align		8
        /*0018*/ 	.dword	_ZN39_INTERNAL_7cf2cb08_4_k_cu_6f9e7516_42304cuda3std3__45__cpo4cendE
	.align		8
        /*0020*/ 	.dword	_ZN39_INTERNAL_7cf2cb08_4_k_cu_6f9e7516_42304cuda3std3__441_GLOBAL__N__7cf2cb08_4_k_cu_6f9e7516_42306ignoreE
	.align		8
        /*0028*/ 	.dword	_ZN39_INTERNAL_7cf2cb08_4_k_cu_6f9e7516_42304cuda3std3__419piecewise_constructE
	.align		8
        /*0030*/ 	.dword	_ZN39_INTERNAL_7cf2cb08_4_k_cu_6f9e7516_42304cuda3std3__48in_placeE
	.align		8
        /*0038*/ 	.dword	_ZN39_INTERNAL_7cf2cb08_4_k_cu_6f9e7516_42304cuda3std6ranges3__45__cpo4swapE
	.align		8
        /*0040*/ 	.dword	_ZN39_INTERNAL_7cf2cb08_4_k_cu_6f9e7516_42304cuda3std6ranges3__45__cpo9iter_moveE
	.align		8
        /*0048*/ 	.dword	_ZN39_INTERNAL_7cf2cb08_4_k_cu_6f9e7516_42304cute7productE
	.align		8
        /*0050*/ 	.dword	_ZN39_INTERNAL_7cf2cb08_4_k_cu_6f9e7516_42304cute1_E


//--------------------- .text._ZN7cutlass13device_kernelINS_4gemm6kernel13GemmUniversalIN4cute5tupleIJiiiiEEENS1_10collective13CollectiveMmaINS1_37MainloopSm90TmaGmmaWarpSpecializedFP8ILi11ENS5_IJNS4_1CILi1EEESB_SB_EEENS1_35KernelTmaWarpSpecializedCooperativeEEENS5_IJNSA_ILi256EEENSA_ILi64EEESG_EEENS_12float_e5m2_tENS5_IJlSB_lEEESI_SJ_NS4_8TiledMMAINS4_8MMA_AtomIJNS4_4SM904GMMA30MMA_64x64x32_F32E5M2E5M2_SS_TNILNSN_7ScaleInE1ELSP_1EEEEEENS4_6LayoutINS5_IJNSA_ILi2EEESB_SB_EEENS5_IJSB_NSA_ILi0EEESV_EEEEENS5_IJNS4_10UnderscoreESY_SY_EEEEENS4_13SM90_TMA_LOADENS4_14ComposedLayoutINS4_7SwizzleILi2ELi4ELi3EEENS4_18smem_ptr_flag_bitsILi8EEENSS_INS5_IJNSA_ILi8EEESG_EEENS5_IJSG_SB_EEEEEEEvNS4_8identityES11_S1B_vS1C_EENS_8epilogue10collective6detail29Sm90TmaWarpSpecializedAdapterINS1F_15DefaultEpilogueISI_SJ_SJ_NS1E_6thread17LinearCombinationISI_Li1EffLNS1J_9ScaleType4KindE0ELNS_15FloatRoundStyleE2ESI_EENS1_15EpilogueDefaultEEEEEvvEEEEvNT_6ParamsE --------------------------
	.section	.text._ZN7cutlass13device_kernelINS_4gemm6kernel13GemmUniversalIN4cute5tupleIJiiiiEEENS1_10collective13CollectiveMmaINS1_37MainloopSm90TmaGmmaWarpSpecializedFP8ILi11ENS5_IJNS4_1CILi1EEESB_SB_EEENS1_35KernelTmaWarpSpecializedCooperativeEEENS5_IJNSA_ILi256EEENSA_ILi64EEESG_EEENS_12float_e5m2_tENS5_IJlSB_lEEESI_SJ_NS4_8TiledMMAINS4_8MMA_AtomIJNS4_4SM904GMMA30MMA_64x64x32_F32E5M2E5M2_SS_TNILNSN_7ScaleInE1ELSP_1EEEEEENS4_6LayoutINS5_IJNSA_ILi2EEESB_SB_EEENS5_IJSB_NSA_ILi0EEESV_EEEEENS5_IJNS4_10UnderscoreESY_SY_EEEEENS4_13SM90_TMA_LOADENS4_14ComposedLayoutINS4_7SwizzleILi2ELi4ELi3EEENS4_18smem_ptr_flag_bitsILi8EEENSS_INS5_IJNSA_ILi8EEESG_EEENS5_IJSG_SB_EEEEEEEvNS4_8identityES11_S1B_vS1C_EENS_8epilogue10collective6detail29Sm90TmaWarpSpecializedAdapterINS1F_15DefaultEpilogueISI_SJ_SJ_NS1E_6thread17LinearCombinationISI_Li1EffLNS1J_9ScaleType4KindE0ELNS_15FloatRoundStyleE2ESI_EENS1_15EpilogueDefaultEEEEEvvEEEEvNT_6ParamsE,"ax",@progbits
	.align	128
.text._ZN7cutlass13device_kernelINS_4gemm6kernel13GemmUniversalIN4cute5tupleIJiiiiEEENS1_10collective13CollectiveMmaINS1_37MainloopSm90TmaGmmaWarpSpecializedFP8ILi11ENS5_IJNS4_1CILi1EEESB_SB_EEENS1_35KernelTmaWarpSpecializedCooperativeEEENS5_IJNSA_ILi256EEENSA_ILi64EEESG_EEENS_12float_e5m2_tENS5_IJlSB_lEEESI_SJ_NS4_8TiledMMAINS4_8MMA_AtomIJNS4_4SM904GMMA30MMA_64x64x32_F32E5M2E5M2_SS_TNILNSN_7ScaleInE1ELSP_1EEEEEENS4_6LayoutINS5_IJNSA_ILi2EEESB_SB_EEENS5_IJSB_NSA_ILi0EEESV_EEEEENS5_IJNS4_10UnderscoreESY_SY_EEEEENS4_13SM90_TMA_LOADENS4_14ComposedLayoutINS4_7SwizzleILi2ELi4ELi3EEENS4_18smem_ptr_flag_bitsILi8EEENSS_INS5_IJNSA_ILi8EEESG_EEENS5_IJSG_SB_EEEEEEEvNS4_8identityES11_S1B_vS1C_EENS_8epilogue10collective6detail29Sm90TmaWarpSpecializedAdapterINS1F_15DefaultEpilogueISI_SJ_SJ_NS1E_6thread17LinearCombinationISI_Li1EffLNS1J_9ScaleType4KindE0ELNS_15FloatRoundStyleE2ESI_EENS1_15EpilogueDefaultEEEEEvvEEEEvNT_6ParamsE:
        .type           _ZN7cutlass13device_kernelINS_4gemm6kernel13GemmUniversalIN4cute5tupleIJiiiiEEENS1_10collective13CollectiveMmaINS1_37MainloopSm90TmaGmmaWarpSpecializedFP8ILi11ENS5_IJNS4_1CILi1EEESB_SB_EEENS1_35KernelTmaWarpSpecializedCooperativeEEENS5_IJNSA_ILi256EEENSA_ILi64EEESG_EEENS_12float_e5m2_tENS5_IJlSB_lEEESI_SJ_NS4_8TiledMMAINS4_8MMA_AtomIJNS4_4SM904GMMA30MMA_64x64x32_F32E5M2E5M2_SS_TNILNSN_7ScaleInE1ELSP_1EEEEEENS4_6LayoutINS5_IJNSA_ILi2EEESB_SB_EEENS5_IJSB_NSA_ILi0EEESV_EEEEENS5_IJNS4_10UnderscoreESY_SY_EEEEENS4_13SM90_TMA_LOADENS4_14ComposedLayoutINS4_7SwizzleILi2ELi4ELi3EEENS4_18smem_ptr_flag_bitsILi8EEENSS_INS5_IJNSA_ILi8EEESG_EEENS5_IJSG_SB_EEEEEEEvNS4_8identityES11_S1B_vS1C_EENS_8epilogue10collective6detail29Sm90TmaWarpSpecializedAdapterINS1F_15DefaultEpilogueISI_SJ_SJ_NS1E_6thread17LinearCombinationISI_Li1EffLNS1J_9ScaleType4KindE0ELNS_15FloatRoundStyleE2ESI_EENS1_15EpilogueDefaultEEEEEvvEEEEvNT_6ParamsE,@function
        .size           _ZN7cutlass13device_kernelINS_4gemm6kernel13GemmUniversalIN4cute5tupleIJiiiiEEENS1_10collective13CollectiveMmaINS1_37MainloopSm90TmaGmmaWarpSpecializedFP8ILi11ENS5_IJNS4_1CILi1EEESB_SB_EEENS1_35KernelTmaWarpSpecializedCooperativeEEENS5_IJNSA_ILi256EEENSA_ILi64EEESG_EEENS_12float_e5m2_tENS5_IJlSB_lEEESI_SJ_NS4_8TiledMMAINS4_8MMA_AtomIJNS4_4SM904GMMA30MMA_64x64x32_F32E5M2E5M2_SS_TNILNSN_7ScaleInE1ELSP_1EEEEEENS4_6LayoutINS5_IJNSA_ILi2EEESB_SB_EEENS5_IJSB_NSA_ILi0EEESV_EEEEENS5_IJNS4_10UnderscoreESY_SY_EEEEENS4_13SM90_TMA_LOADENS4_14ComposedLayoutINS4_7SwizzleILi2ELi4ELi3EEENS4_18smem_ptr_flag_bitsILi8EEENSS_INS5_IJNSA_ILi8EEESG_EEENS5_IJSG_SB_EEEEEEEvNS4_8identityES11_S1B_vS1C_EENS_8epilogue10collective6detail29Sm90TmaWarpSpecializedAdapterINS1F_15DefaultEpilogueISI_SJ_SJ_NS1E_6thread17LinearCombinationISI_Li1EffLNS1J_9ScaleType4KindE0ELNS_15FloatRoundStyleE2ESI_EENS1_15EpilogueDefaultEEEEEvvEEEEvNT_6ParamsE,(.L_x_216 - _ZN7cutlass13device_kernelINS_4gemm6kernel13GemmUniversalIN4cute5tupleIJiiiiEEENS1_10collective13CollectiveMmaINS1_37MainloopSm90TmaGmmaWarpSpecializedFP8ILi11ENS5_IJNS4_1CILi1EEESB_SB_EEENS1_35KernelTmaWarpSpecializedCooperativeEEENS5_IJNSA_ILi256EEENSA_ILi64EEESG_EEENS_12float_e5m2_tENS5_IJlSB_lEEESI_SJ_NS4_8TiledMMAINS4_8MMA_AtomIJNS4_4SM904GMMA30MMA_64x64x32_F32E5M2E5M2_SS_TNILNSN_7ScaleInE1ELSP_1EEEEEENS4_6LayoutINS5_IJNSA_ILi2EEESB_SB_EEENS5_IJSB_NSA_ILi0EEESV_EEEEENS5_IJNS4_10UnderscoreESY_SY_EEEEENS4_13SM90_TMA_LOADENS4_14ComposedLayoutINS4_7SwizzleILi2ELi4ELi3EEENS4_18smem_ptr_flag_bitsILi8EEENSS_INS5_IJNSA_ILi8EEESG_EEENS5_IJSG_SB_EEEEEEEvNS4_8identityES11_S1B_vS1C_EENS_8epilogue10collective6detail29Sm90TmaWarpSpecializedAdapterINS1F_15DefaultEpilogueISI_SJ_SJ_NS1E_6thread17LinearCombinationISI_Li1EffLNS1J_9ScaleType4KindE0ELNS_15FloatRoundStyleE2ESI_EENS1_15EpilogueDefaultEEEEEvvEEEEvNT_6ParamsE)
        .other          _ZN7cutlass13device_kernelINS_4gemm6kernel13GemmUniversalIN4cute5tupleIJiiiiEEENS1_10collective13CollectiveMmaINS1_37MainloopSm90TmaGmmaWarpSpecializedFP8ILi11ENS5_IJNS4_1CILi1EEESB_SB_EEENS1_35KernelTmaWarpSpecializedCooperativeEEENS5_IJNSA_ILi256EEENSA_ILi64EEESG_EEENS_12float_e5m2_tENS5_IJlSB_lEEESI_SJ_NS4_8TiledMMAINS4_8MMA_AtomIJNS4_4SM904GMMA30MMA_64x64x32_F32E5M2E5M2_SS_TNILNSN_7ScaleInE1ELSP_1EEEEEENS4_6LayoutINS5_IJNSA_ILi2EEESB_SB_EEENS5_IJSB_NSA_ILi0EEESV_EEEEENS5_IJNS4_10UnderscoreESY_SY_EEEEENS4_13SM90_TMA_LOADENS4_14ComposedLayoutINS4_7SwizzleILi2ELi4ELi3EEENS4_18smem_ptr_flag_bitsILi8EEENSS_INS5_IJNSA_ILi8EEESG_EEENS5_IJSG_SB_EEEEEEEvNS4_8identityES11_S1B_vS1C_EENS_8epilogue10collective6detail29Sm90TmaWarpSpecializedAdapterINS1F_15DefaultEpilogueISI_SJ_SJ_NS1E_6thread17LinearCombinationISI_Li1EffLNS1J_9ScaleType4KindE0ELNS_15FloatRoundStyleE2ESI_EENS1_15EpilogueDefaultEEEEEvvEEEEvNT_6ParamsE,@"STO_CUDA_ENTRY STV_DEFAULT"
_ZN7cutlass13device_kernelINS_4gemm6kernel13GemmUniversalIN4cute5tupleIJiiiiEEENS1_10collective13CollectiveMmaINS1_37MainloopSm90TmaGmmaWarpSpecializedFP8ILi11ENS5_IJNS4_1CILi1EEESB_SB_EEENS1_35KernelTmaWarpSpecializedCooperativeEEENS5_IJNSA_ILi256EEENSA_ILi64EEESG_EEENS_12float_e5m2_tENS5_IJlSB_lEEESI_SJ_NS4_8TiledMMAINS4_8MMA_AtomIJNS4_4SM904GMMA30MMA_64x64x32_F32E5M2E5M2_SS_TNILNSN_7ScaleInE1ELSP_1EEEEEENS4_6LayoutINS5_IJNSA_ILi2EEESB_SB_EEENS5_IJSB_NSA_ILi0EEESV_EEEEENS5_IJNS4_10UnderscoreESY_SY_EEEEENS4_13SM90_TMA_LOADENS4_14ComposedLayoutINS4_7SwizzleILi2ELi4ELi3EEENS4_18smem_ptr_flag_bitsILi8EEENSS_INS5_IJNSA_ILi8EEESG_EEENS5_IJSG_SB_EEEEEEEvNS4_8identityES11_S1B_vS1C_EENS_8epilogue10collective6detail29Sm90TmaWarpSpecializedAdapterINS1F_15DefaultEpilogueISI_SJ_SJ_NS1E_6thread17LinearCombinationISI_Li1EffLNS1J_9ScaleType4KindE0ELNS_15FloatRoundStyleE2ESI_EENS1_15EpilogueDefaultEEEEEvvEEEEvNT_6ParamsE:
[----:B------:R-:W-:Y:S01]  /*0000*/  LDC R1, c[0x0][0x28] ;  /* 0x00000a00ff017b82 */ /* 0x000fe20000000800 */
[----:B------:R-:W0:Y:S01]  /*0010*/  S2R R0, SR_TID.X ;  /* 0x0000000000007919 */ /* 0x000e220000002100 */
[----:B------:R-:W-:Y:S01]  /*0020*/  ELECT P0, URZ, PT ;  /* 0x00000000003f782f */ /* 0x000fe20003800000 */
[----:B------:R-:W-:Y:S01]  /*0030*/  BSSY B0, `(.L_x_0) ;  /* 0x000000f000007945 */ /* 0x000fe20003800000 */
[--C-:B0-----:R-:W-:Y:S02]  /*0040*/  SHF.R.U32.HI R2, RZ, 0x5, R0.reuse ;  /* 0x00000005ff027819 */ /* 0x101fe40000011600 */
[----:B------:R-:W-:-:S03]  /*0050*/  SHF.R.U32.HI R3, RZ, 0x7, R0 ;  /* 0x00000007ff037819 */ /* 0x000fc60000011600 */
[----:B------:R-:W0:Y:S04]  /*0060*/  SHFL.IDX PT, R5, R2, RZ, 0x1f ;  /* 0x00001fff02057589 */ /* 0x000e2800000e0000 */
[----:B------:R1:W2:Y:S01]  /*0070*/  SHFL.IDX PT, R6, R3, RZ, 0x1f ;  /* 0x00001fff03067589 */ /* 0x0002a200000e0000 */
[----:B0-----:R-:W-:-:S13]  /*0080*/  ISETP.NE.OR P0, PT, R5, RZ, !P0 ;  /* 0x000000ff0500720c */ /* 0x001fda0004705670 */
[----:B-12---:R-:W-:Y:S05]  /*0090*/  @P0 BRA `(.L_x_1) ;  /* 0x0000000000200947 */ /* 0x006fea0003800000 */
[----:B------:R-:W-:Y:S02]  /*00a0*/  ULDC.64 UR4, c[0x0][0x198] ;  /* 0x0000660000047ab9 */ /* 0x000fe40000000a00 */
[----:B------:R-:W-:Y:S02]  /*00b0*/  UIADD3 UR6, UP0, UR4, 0xf0, URZ ;  /* 0x000000f004067890 */ /* 0x000fe4000ff1e03f */
[----:B------:R-:W-:Y:S02]  /*00c0*/  UIADD3 UR4, UP1, UR4, 0x1f0, URZ ;  /* 0x000001f004047890 */ /* 0x000fe4000ff3e03f */
[----:B------:R-:W-:Y:S02]  /*00d0*/  UIADD3.X UR7, URZ, UR5, URZ, UP0, !UPT ;  /* 0x000000053f077290 */ /* 0x000fe400087fe43f */
[----:B------:R-:W-:-:S07]  /*00e0*/  UIADD3.X UR5, URZ, UR5, URZ, UP1, !UPT ;  /* 0x000000053f057290 */ /* 0x000fce0008ffe43f */
[----:B------:R0:W-:Y:S02]  /*00f0*/  UTMACCTL.PF [UR6] ;  /* 0x00000000060079b9 */ /* 0x0001e40008040000 */
[----:B------:R0:W-:Y:S02]  /*0100*/  UTMACCTL.PF [UR4] ;  /* 0x00000000040079b9 */ /* 0x0001e40008040000 */
[----:B0-----:R-:W-:Y:S01]  /*0110*/  NOP ;  /* 0x0000000000007918 */ /* 0x001fe20000000000 */
.L_x_1:
[----:B------:R-:W-:Y:S05]  /*0120*/  BSYNC B0 ;  /* 0x0000000000007941 */ /* 0x000fea0003800000 */
.L_x_0:
[----:B------:R-:W0:Y:S02]  /*0130*/  SHFL.IDX PT, R3, R2, RZ, 0x1f ;  /* 0x00001fff02037589 */ /* 0x000e2400000e0000 */
[----:B0-----:R-:W-:-:S13]  /*0140*/  ISETP.NE.AND P0, PT, R3, RZ, PT ;  /* 0x000000ff0300720c */ /* 0x001fda0003f05270 */
[----:B------:R-:W-:Y:S05]  /*0150*/  @P0 BRA `(.L_x_2) ;  /* 0x00000000009c0947 */ /* 0x000fea0003800000 */
[----:B------:R-:W-:Y:S01]  /*0160*/  ELECT P0, URZ, PT ;  /* 0x00000000003f782f */ /* 0x000fe20003800000 */
[----:B------:R-:W-:-:S12]  /*0170*/  BSSY B0, `(.L_x_2) ;  /* 0x0000025000007945 */ /* 0x000fd80003800000 */
[----:B------:R-:W-:Y:S05]  /*0180*/  @!P0 BRA `(.L_x_3) ;  /* 0x00000000008c8947 */ /* 0x000fea0003800000 */
[----:B------:R-:W0:Y:S01]  /*0190*/  S2UR UR8, SR_CgaCtaId ;  /* 0x00000000000879c3 */ /* 0x000e220000008800 */
[----:B------:R-:W-:Y:S01]  /*01a0*/  UMOV UR4, 0x400 ;  /* 0x0000040000047882 */ /* 0x000fe20000000000 */
[----:B------:R-:W-:Y:S01]  /*01b0*/  UMOV UR5, 0x1 ;  /* 0x0000000100057882 */ /* 0x000fe20000000000 */
[----:B------:R-:W-:Y:S02]  /*01c0*/  UMOV UR6, 0x100 ;  /* 0x0000010000067882 */ /* 0x000fe40000000000 */
[----:B------:R-:W-:-:S04]  /*01d0*/  UIADD3 UR6, -UR6, 0x100000, URZ ;  /* 0x0010000006067890 */ /* 0x000fc8000fffe13f */
[----:B------:R-:W-:Y:S02]  /*01e0*/  USHF.L.U32 UR7, UR6, 0xb, URZ ;  /* 0x0000000b06077899 */ /* 0x000fe4000800063f */
[----:B------:R-:W-:Y:S02]  /*01f0*/  USHF.L.U32 UR6, UR6, 0x1, URZ ;  /* 0x0000000106067899 */ /* 0x000fe4000800063f */
[----:B0-----:R-:W-:Y:S02]  /*0200*/  ULEA UR8, UR8, UR4, 0x18 ;  /* 0x0000000408087291 */ /* 0x001fe4000f8ec03f */
[----:B------:R-:W-:-:S04]  /*0210*/  UIADD3 UR4, -UR5, 0x100000, URZ ;  /* 0x0010000005047890 */ /* 0x000fc8000fffe13f */
[----:B------:R-:W-:Y:S02]  /*0220*/  USHF.L.U32 UR5, UR4, 0xb, URZ ;  /* 0x0000000b04057899 */ /* 0x000fe4000800063f */
[----:B------:R-:W-:Y:S01]  /*0230*/  USHF.L.U32 UR4, UR4, 0x1, URZ ;  /* 0x0000000104047899 */ /* 0x000fe2000800063f */
[----:B------:R-:W0:Y:S11]  /*0240*/  FENCE.VIEW.ASYNC.S ;  /* 0x00000000000073c6 */ /* 0x000e360000000000 */
[----:B0-----:R0:W1:Y:S01]  /*0250*/  SYNCS.EXCH.64 URZ, [UR8], UR4 ;  /* 0x00000004083f75b2 */ /* 0x0010620008000100 */
[----:B------:R0:W2:Y:S01]  /*0260*/  SYNCS.EXCH.64 URZ, [UR8+0x58], UR6 ;  /* 0x00005806083f75b2 */ /* 0x0000a20008000100 */
[----:B------:R0:W3:Y:S01]  /*0270*/  SYNCS.EXCH.64 URZ, [UR8+0x8], UR4 ;  /* 0x00000804083f75b2 */ /* 0x0000e20008000100 */
[----:B------:R0:W4:Y:S01]  /*0280*/  SYNCS.EXCH.64 URZ, [UR8+0x60], UR6 ;  /* 0x00006006083f75b2 */ /* 0x0001220008000100 */
[----:B------:R0:W0:Y:S01]  /*0290*/  SYNCS.EXCH.64 URZ, [UR8+0x10], UR4 ;  /* 0x00001004083f75b2 */ /* 0x0000220008000100 */
        /* <DEDUP_REMOVED lines=17> */
[----:B------:R-:W-:Y:S01]  /*03b0*/  NOP ;  /* 0x0000000000007918 */ /* 0x000fe20000000000 */
.L_x_3:
[----:B0-----:R-:W-:Y:S05]  /*03c0*/  BSYNC B0 ;  /* 0x0000000000007941 */ /* 0x001fea0003800000 */
.L_x_2:
[----:B------:R-:W0:Y:S01]  /*03d0*/  SHFL.IDX PT, R2, R2, RZ, 0x1f ;  /* 0x00001fff02027589 */ /* 0x000e2200000e0000 */
[----:B------:R-:W5:Y:S01]  /*03e0*/  LDC R3, c[0x0][0x65c] ;  /* 0x00019700ff037b82 */ /* 0x000f620000000800 */
[----:B------:R-:W-:Y:S02]  /*03f0*/  ELECT P0, URZ, PT ;  /* 0x00000000003f782f */ /* 0x000fe40003800000 */
[----:B------:R-:W-:Y:S01]  /*0400*/  SHF.R.S32.HI R4, RZ, 0x1f, R5 ;  /* 0x0000001fff047819 */ /* 0x000fe20000011405 */
[----:B------:R-:W1:Y:S01]  /*0410*/  S2R R10, SR_CTAID.Y ;  /* 0x00000000000a7919 */ /* 0x000e620000002600 */
[----:B------:R-:W-:Y:S01]  /*0420*/  UMOV UR4, 0x20 ;  /* 0x0000002000047882 */ /* 0x000fe20000000000 */
[C---:B------:R-:W-:Y:S01]  /*0430*/  ISETP.NE.AND P2, PT, R6.reuse, RZ, PT ;  /* 0x000000ff0600720c */ /* 0x040fe20003f45270 */
[----:B------:R-:W-:Y:S01]  /*0440*/  VIADD R11, R6, 0xffffffff ;  /* 0xffffffff060b7836 */ /* 0x000fe20000000000 */
[----:B------:R-:W2:Y:S01]  /*0450*/  S2R R8, SR_CTAID.X ;  /* 0x0000000000087919 */ /* 0x000ea20000002500 */
[----:B------:R-:W-:Y:S01]  /*0460*/  LEA.HI R4, R4, R5, RZ, 0x2 ;  /* 0x0000000504047211 */ /* 0x000fe200078f10ff */
[----:B------:R-:W-:Y:S01]  /*0470*/  NOP ;  /* 0x0000000000007918 */ /* 0x000fe20000000000 */
[----:B------:R-:W-:Y:S01]  /*0480*/  NOP ;  /* 0x0000000000007918 */ /* 0x000fe20000000000 */
[----:B------:R-:W-:-:S02]  /*0490*/  ISETP.GE.U32.AND P1, PT, R11, 0x2, PT ;  /* 0x000000020b00780c */ /* 0x000fc40003f26070 */
[----:B------:R-:W-:-:S05]  /*04a0*/  LOP3.LUT R4, R4, 0xfffffffc, RZ, 0xc0, !PT ;  /* 0xfffffffc04047812 */ /* 0x000fca00078ec0ff */
[----:B------:R-:W-:Y:S01]  /*04b0*/  IMAD.IADD R5, R5, 0x1, -R4 ;  /* 0x0000000105057824 */ /* 0x000fe200078e0a04 */
[----:B0-----:R-:W-:Y:S02]  /*04c0*/  ISETP.NE.OR P0, PT, R2, RZ, !P0 ;  /* 0x000000ff0200720c */ /* 0x001fe40004705670 */
[----:B-----5:R-:W-:-:S11]  /*04d0*/  ISETP.NE.AND P3, PT, R3, 0x1, PT ;  /* 0x000000010300780c */ /* 0x020fd60003f65270 */
[----:B------:R-:W-:Y:S01]  /*04e0*/  VOTEU.ALL UP0, P0 ;  /* 0x00000000003f7886 */ /* 0x000fe20000000000 */
[----:B------:R-:W-:Y:S01]  /*04f0*/  VOTEU.ALL UP1, P0 ;  /* 0x00000000003f7886 */ /* 0x000fe20000020000 */
[----:B------:R-:W2:Y:S01]  /*0500*/  @P3 LDC R9, c[0x0][0x10] ;  /* 0x00000400ff093b82 */ /* 0x000ea20000000800 */
[----:B-1----:R-:W-:Y:S02]  /*0510*/  @P3 IMAD.MOV.U32 R2, RZ, RZ, R10 ;  /* 0x000000ffff023224 */ /* 0x002fe400078e000a */
[----:B------:R-:W-:Y:S01]  /*0520*/  @!UP0 UMOV UR6, 0x400 ;  /* 0x0000040000068882 */ /* 0x000fe20000000000 */
[----:B------:R-:W-:-:S04]  /*0530*/  @!UP0 UIADD3 UR4, -UR4, 0x100000, URZ ;  /* 0x0010000004048890 */ /* 0x000fc8000fffe13f */
[----:B------:R-:W-:Y:S02]  /*0540*/  @!UP0 USHF.L.U32 UR5, UR4, 0xb, URZ ;  /* 0x0000000b04058899 */ /* 0x000fe4000800063f */
[----:B------:R-:W-:Y:S01]  /*0550*/  @!UP0 USHF.L.U32 UR4, UR4, 0x1, URZ ;  /* 0x0000000104048899 */ /* 0x000fe2000800063f */
[----:B------:R-:W-:Y:S02]  /*0560*/  @P3 IMAD.MOV.U32 R3, RZ, RZ, RZ ;  /* 0x000000ffff033224 */ /* 0x000fe400078e00ff */
[----:B------:R-:W-:Y:S01]  /*0570*/  @P3 IMAD.MOV.U32 R13, RZ, RZ, RZ ;  /* 0x000000ffff0d3224 */ /* 0x000fe200078e00ff */
[----:B------:R-:W0:Y:S08]  /*0580*/  @!UP0 S2UR UR7, SR_CgaCtaId ;  /* 0x00000000000789c3 */ /* 0x000e300000008800 */
[----:B------:R-:W1:Y:S01]  /*0590*/  @!P3 LDC R7, c[0x0][0xc] ;  /* 0x00000300ff07bb82 */ /* 0x000e620000000800 */
[----:B--2---:R-:W-:-:S04]  /*05a0*/  @P3 IMAD.WIDE.U32 R2, R8, R9, R2 ;  /* 0x0000000908023225 */ /* 0x004fc800078e0002 */
[----:B------:R-:W-:Y:S02]  /*05b0*/  IMAD.MOV.U32 R9, RZ, RZ, RZ ;  /* 0x000000ffff097224 */ /* 0x000fe400078e00ff */
[----:B------:R-:W-:Y:S01]  /*05c0*/  @P3 IMAD.IADD R3, R3, 0x1, R13 ;  /* 0x0000000103033824 */ /* 0x000fe200078e020d */
[----:B0-----:R-:W-:Y:S01]  /*05d0*/  @!UP0 ULEA UR6, UR7, UR6, 0x18 ;  /* 0x0000000607068291 */ /* 0x001fe2000f8ec03f */
[----:B------:R-:W-:Y:S01]  /*05e0*/  VOTEU.ALL UP0, P0 ;  /* 0x00000000003f7886 */ /* 0x000fe20000000000 */
[----:B------:R-:W-:-:S04]  /*05f0*/  ISETP.NE.AND P0, PT, R5, 0x3, PT ;  /* 0x000000030500780c */ /* 0x000fc80003f05270 */
[----:B------:R-:W-:-:S04]  /*0600*/  ISETP.EQ.OR P0, PT, R5, RZ, !P0 ;  /* 0x000000ff0500720c */ /* 0x000fc80004702670 */
[----:B------:R-:W-:Y:S01]  /*0610*/  ISETP.EQ.AND P0, PT, R6, RZ, P0 ;  /* 0x000000ff0600720c */ /* 0x000fe20000702270 */
[----:B------:R-:W0:Y:S02]  /*0620*/  FENCE.VIEW.ASYNC.S ;  /* 0x00000000000073c6 */ /* 0x000e240000000000 */
[----:B0-----:R0:W3:Y:S01]  /*0630*/  @!UP0 SYNCS.EXCH.64 URZ, [UR6+0xc0], UR4 ;  /* 0x0000c004063f85b2 */ /* 0x0010e20008000100 */
[----:B-1----:R-:W-:Y:S01]  /*0640*/  @!P3 IMAD.WIDE.U32 R6, R7, R10, R8 ;  /* 0x0000000a0706b225 */ /* 0x002fe200078e0008 */
[----:B------:R-:W-:-:S03]  /*0650*/  SEL R4, RZ, 0x1, !P0 ;  /* 0x00000001ff047807 */ /* 0x000fc60004000000 */
[----:B------:R-:W-:Y:S02]  /*0660*/  @!P3 IMAD.MOV.U32 R2, RZ, RZ, R6 ;  /* 0x000000ffff02b224 */ /* 0x000fe400078e0006 */
[----:B------:R-:W-:Y:S01]  /*0670*/  @!P3 IMAD.MOV.U32 R3, RZ, RZ, R7 ;  /* 0x000000ffff03b224 */ /* 0x000fe200078e0007 */
[----:B------:R-:W-:Y:S01]  /*0680*/  SEL R4, R4, 0x2, P1 ;  /* 0x0000000204047807 */ /* 0x000fe20000800000 */
[----:B------:R0:W3:Y:S01]  /*0690*/  @!UP1 SYNCS.EXCH.64 URZ, [UR6+0xc8], UR4 ;  /* 0x0000c804063f95b2 */ /* 0x0000e20008000100 */
[----:B------:R-:W-:Y:S01]  /*06a0*/  NOP ;  /* 0x0000000000007918 */ /* 0x000fe20000000000 */
[----:B---34-:R-:W-:Y:S06]  /*06b0*/  BAR.SYNC.DEFER_BLOCKING 0x0 ;  /* 0x0000000000007b1d */ /* 0x018fec0000010000 */
[----:B------:R-:W-:Y:S05]  /*06c0*/  @!P2 BRA `(.L_x_4) ;  /* 0x00000078000ca947 */ /* 0x000fea0003800000 */
[----:B------:R-:W-:-:S13]  /*06d0*/  ISETP.GT.U32.AND P0, PT, R11, 0x1, PT ;  /* 0x000000010b00780c */ /* 0x000fda0003f04070 */
[----:B0-----:R-:W-:Y:S05]  /*06e0*/  @P0 EXIT ;  /* 0x000000000000094d */ /* 0x001fea0003800000 */
[----:B------:R-:W-:Y:S01]  /*06f0*/  ULDC.64 UR4, c[0x0][0x650] ;  /* 0x0001940000047ab9 */ /* 0x000fe20000000a00 */
[----:B------:R-:W-:Y:S01]  /*0700*/  PRMT R12, RZ, 0x7610, R12 ;  /* 0x00007610ff0c7816 */ /* 0x000fe2000000000c */
[----:B------:R-:W-:Y:S01]  /*0710*/  IMAD.MOV.U32 R6, RZ, RZ, -0x1 ;  /* 0xffffffffff067424 */ /* 0x000fe200078e00ff */
[----:B------:R-:W-:Y:S01]  /*0720*/  ISETP.GE.U32.AND P0, PT, R2, UR4, PT ;  /* 0x0000000402007c0c */ /* 0x000fe2000bf06070 */
[----:B------:R-:W-:Y:S02]  /*0730*/  IMAD.MOV.U32 R7, RZ, RZ, -0x1 ;  /* 0xffffffffff077424 */ /* 0x000fe400078e00ff */
[----:B------:R-:W-:Y:S01]  /*0740*/  IMAD.MOV.U32 R5, RZ, RZ, -0x1 ;  /* 0xffffffffff057424 */ /* 0x000fe200078e00ff */
[----:B------:R-:W-:-:S13]  /*0750*/  ISETP.GE.U32.AND.EX P0, PT, R3, UR5, PT, P0 ;  /* 0x0000000503007c0c */ /* 0x000fda000bf06100 */
[----:B------:R-:W-:Y:S05]  /*0760*/  @P0 BRA `(.L_x_5) ;  /* 0x00000004005c0947 */ /* 0x000fea0003800000 */
[----:B------:R-:W0:Y:S01]  /*0770*/  LDC.64 R16, c[0x0][0x628] ;  /* 0x00018a00ff107b82 */ /* 0x000e220000000a00 */
[----:B------:R-:W-:Y:S02]  /*0780*/  IMAD.MOV.U32 R6, RZ, RZ, R2 ;  /* 0x000000ffff067224 */ /* 0x000fe400078e0002 */
[----:B------:R-:W-:-:S05]  /*0790*/  IMAD.MOV.U32 R7, RZ, RZ, R3 ;  /* 0x000000ffff077224 */ /* 0x000fca00078e0003 */
[----:B------:R-:W1:Y:S08]  /*07a0*/  LDC R18, c[0x0][0x630] ;  /* 0x00018c00ff127b82 */ /* 0x000e700000000800 */
[----:B------:R-:W2:Y:S01]  /*07b0*/  LDC.64 R20, c[0x0][0x620] ;  /* 0x00018800ff147b82 */ /* 0x000ea20000000a00 */
[----:B0-----:R-:W-:-:S04]  /*07c0*/  ISETP.NE.U32.AND P0, PT, R16, RZ, PT ;  /* 0x000000ff1000720c */ /* 0x001fc80003f05070 */
[----:B------:R-:W-:-:S13]  /*07d0*/  ISETP.NE.AND.EX P0, PT, R17, RZ, PT, P0 ;  /* 0x000000ff1100720c */ /* 0x000fda0003f05300 */
[----:B-12---:R-:W-:Y:S05]  /*07e0*/  @!P0 BRA `(.L_x_6) ;  /* 0x0000000000288947 */ /* 0x006fea0003800000 */
[----:B------:R-:W0:Y:S02]  /*07f0*/  LDC R5, c[0x0][0x634] ;  /* 0x00018d00ff057b82 */ /* 0x000e240000000800 */
[----:B0-----:R-:W-:-:S05]  /*0800*/  IADD3 R5, P0, R2, R5, RZ ;  /* 0x0000000502057210 */ /* 0x001fca0007f1e0ff */
[----:B------:R-:W-:-:S04]  /*0810*/  IMAD.X R11, RZ, RZ, R3, P0 ;  /* 0x000000ffff0b7224 */ /* 0x000fc800000e0603 */
[----:B------:R-:W-:-:S04]  /*0820*/  IMAD.WIDE.U32 R6, R11, R16, RZ ;  /* 0x000000100b067225 */ /* 0x000fc800078e00ff */
[----:B------:R-:W-:-:S04]  /*0830*/  IMAD.WIDE.U32 R12, P0, R5, R17, R6 ;  /* 0x00000011050c7225 */ /* 0x000fc80007800006 */
[----:B------:R-:W-:-:S04]  /*0840*/  IMAD.WIDE.U32 R6, R5, R16, RZ ;  /* 0x0000001005067225 */ /* 0x000fc800078e00ff */
[----:B------:R-:W-:Y:S01]  /*0850*/  IMAD.X R15, RZ, RZ, RZ, P0 ;  /* 0x000000ffff0f7224 */ /* 0x000fe200000e06ff */
[----:B------:R-:W-:Y:S01]  /*0860*/  IADD3 RZ, P0, R7, R12, RZ ;  /* 0x0000000c07ff7210 */ /* 0x000fe20007f1e0ff */
[----:B------:R-:W-:-:S04]  /*0870*/  IMAD.MOV.U32 R14, RZ, RZ, R13 ;  /* 0x000000ffff0e7224 */ /* 0x000fc800078e000d */
[----:B------:R-:W-:-:S08]  /*0880*/  IMAD.WIDE.U32.X R6, R11, R17, R14, P0 ;  /* 0x000000110b067225 */ /* 0x000fd000000e040e */
.L_x_6:
[--C-:B------:R-:W-:Y:S01]  /*0890*/  SHF.R.U64 R26, R6, R18, R7.reuse ;  /* 0x00000012061a7219 */ /* 0x100fe20000001207 */
[----:B------:R-:W0:Y:S01]  /*08a0*/  LDC.64 R22, c[0x0][0x640] ;  /* 0x00019000ff167b82 */ /* 0x000e220000000a00 */
[----:B------:R-:W-:Y:S01]  /*08b0*/  I2FP.F32.U32 R5, R8 ;  /* 0x0000000800057245 */ /* 0x000fe20000201000 */
[----:B------:R-:W-:Y:S01]  /*08c0*/  ULDC UR4, c[0x0][0x150] ;  /* 0x0000540000047ab9 */ /* 0x000fe20000000800 */
[----:B------:R-:W-:Y:S02]  /*08d0*/  SHF.R.U32.HI R6, RZ, R18, R7 ;  /* 0x00000012ff067219 */ /* 0x000fe40000011607 */
[----:B------:R-:W-:Y:S01]  /*08e0*/  IADD3 R11, P0, RZ, -R26, RZ ;  /* 0x8000001aff0b7210 */ /* 0x000fe20007f1e0ff */
[----:B------:R-:W-:Y:S01]  /*08f0*/  FMUL R5, R5, UR4 ;  /* 0x0000000405057c20 */ /* 0x000fe20008400000 */
[----:B------:R-:W-:Y:S01]  /*0900*/  ULDC UR4, c[0x0][0x154] ;  /* 0x0000550000047ab9 */ /* 0x000fe20000000800 */
[----:B------:R-:W1:Y:S02]  /*0910*/  LDC R14, c[0x0][0x618] ;  /* 0x00018600ff0e7b82 */ /* 0x000e640000000800 */
[----:B------:R-:W-:-:S02]  /*0920*/  IMAD.X R13, RZ, RZ, ~R6, P0 ;  /* 0x000000ffff0d7224 */ /* 0x000fc400000e0e06 */
[----:B------:R-:W2:Y:S01]  /*0930*/  F2I.U32.TRUNC.NTZ R5, R5 ;  /* 0x0000000500057305 */ /* 0x000ea2000020f000 */
[----:B------:R-:W-:-:S03]  /*0940*/  IMAD.WIDE.U32 R6, R11, R20, R2 ;  /* 0x000000140b067225 */ /* 0x000fc600078e0002 */
[----:B------:R-:W3:Y:S01]  /*0950*/  LDC R9, c[0x0][0x144] ;  /* 0x00005100ff097b82 */ /* 0x000ee20000000800 */
[----:B------:R-:W-:-:S04]  /*0960*/  IMAD R12, R13, R20, RZ ;  /* 0x000000140d0c7224 */ /* 0x000fc800078e02ff */
[----:B------:R-:W-:Y:S02]  /*0970*/  IMAD R11, R11, R21, R12 ;  /* 0x000000150b0b7224 */ /* 0x000fe400078e020c */
[----:B------:R-:W-:Y:S01]  /*0980*/  IMAD.MOV.U32 R12, RZ, RZ, 0x1 ;  /* 0x00000001ff0c7424 */ /* 0x000fe200078e00ff */
[----:B------:R-:W4:Y:S01]  /*0990*/  LDC R18, c[0x0][0x608] ;  /* 0x00018200ff127b82 */ /* 0x000f220000000800 */
[----:B------:R-:W-:Y:S01]  /*09a0*/  IMAD.IADD R11, R7, 0x1, R11 ;  /* 0x00000001070b7824 */ /* 0x000fe200078e020b */
[----:B0-----:R-:W-:Y:S01]  /*09b0*/  ISETP.NE.U32.AND P0, PT, R22, RZ, PT ;  /* 0x000000ff1600720c */ /* 0x001fe20003f05070 */
[----:B--2---:R-:W-:-:S03]  /*09c0*/  IMAD.MOV R7, RZ, RZ, -R5 ;  /* 0x000000ffff077224 */ /* 0x004fc600078e0a05 */
[----:B------:R-:W-:Y:S02]  /*09d0*/  ISETP.NE.AND.EX P0, PT, R23, RZ, PT, P0 ;  /* 0x000000ff1700720c */ /* 0x000fe40003f05300 */
[----:B------:R-:W0:Y:S01]  /*09e0*/  LDC R13, c[0x0][0x658] ;  /* 0x00019600ff0d7b82 */ /* 0x000e220000000800 */
[--C-:B-1----:R-:W-:Y:S02]  /*09f0*/  SHF.R.U64 R16, R6, R14, R11.reuse ;  /* 0x0000000e06107219 */ /* 0x102fe4000000120b */
[----:B------:R-:W-:Y:S02]  /*0a00*/  I2FP.F32.U32 R6, R10 ;  /* 0x0000000a00067245 */ /* 0x000fe40000201000 */
[----:B------:R-:W-:-:S03]  /*0a10*/  SHF.R.U32.HI R11, RZ, R14, R11 ;  /* 0x0000000eff0b7219 */ /* 0x000fc6000001160b */
[----:B------:R-:W1:Y:S01]  /*0a20*/  LDC R17, c[0x0][0x148] ;  /* 0x00005200ff117b82 */ /* 0x000e620000000800 */
[----:B---3--:R-:W-:Y:S02]  /*0a30*/  IMAD R5, R9, R7, R8 ;  /* 0x0000000709057224 */ /* 0x008fe400078e0208 */
[----:B------:R-:W-:Y:S01]  /*0a40*/  FMUL R7, R6, UR4 ;  /* 0x0000000406077c20 */ /* 0x000fe20008400000 */
[----:B------:R-:W-:-:S03]  /*0a50*/  IMAD.MOV.U32 R6, RZ, RZ, -0x1 ;  /* 0xffffffffff067424 */ /* 0x000fc600078e00ff */
[----:B------:R2:W3:Y:S01]  /*0a60*/  F2I.U32.TRUNC.NTZ R15, R7 ;  /* 0x00000007000f7305 */ /* 0x0004e2000020f000 */
[----:B------:R-:W1:Y:S01]  /*0a70*/  LDC R21, c[0x0][0x600] ;  /* 0x00018000ff157b82 */ /* 0x000e620000000800 */
[-CC-:B----4-:R-:W-:Y:S02]  /*0a80*/  SHF.R.U64 R27, R16, R18.reuse, R11.reuse ;  /* 0x00000012101b7219 */ /* 0x190fe4000000120b */
[----:B------:R-:W-:-:S05]  /*0a90*/  SHF.R.U32.HI R8, RZ, R18, R11 ;  /* 0x00000012ff087219 */ /* 0x000fca000001160b */
[----:B------:R-:W4:Y:S01]  /*0aa0*/  LDC R20, c[0x0][0x648] ;  /* 0x00019200ff147b82 */ /* 0x000f220000000800 */
[-CC-:B0-----:R-:W-:Y:S02]  /*0ab0*/  SHF.R.U64 R18, R27, R13.reuse, R8.reuse ;  /* 0x0000000d1b127219 */ /* 0x181fe40000001208 */
[-C--:B------:R-:W-:Y:S02]  /*0ac0*/  SHF.L.U32 R6, R6, R13.reuse, RZ ;  /* 0x0000000d06067219 */ /* 0x080fe400000006ff */
[-C--:B------:R-:W-:Y:S02]  /*0ad0*/  SHF.R.U32.HI R8, RZ, R13.reuse, R8 ;  /* 0x0000000dff087219 */ /* 0x080fe40000011608 */
[----:B------:R-:W-:Y:S01]  /*0ae0*/  LOP3.LUT R14, RZ, R6, RZ, 0x33, !PT ;  /* 0x00000006ff0e7212 */ /* 0x000fe200078e33ff */
[----:B------:R-:W0:Y:S01]  /*0af0*/  LDC R25, c[0x0][0x638] ;  /* 0x00018e00ff197b82 */ /* 0x000e220000000800 */
[----:B------:R-:W-:Y:S01]  /*0b00*/  SHF.L.U32 R11, R12, R13, RZ ;  /* 0x0000000d0c0b7219 */ /* 0x000fe200000006ff */
[----:B------:R-:W-:-:S02]  /*0b10*/  IMAD.MOV.U32 R6, RZ, RZ, R18 ;  /* 0x000000ffff067224 */ /* 0x000fc400078e0012 */
[----:B--2---:R-:W-:-:S04]  /*0b20*/  IMAD.MOV.U32 R7, RZ, RZ, R8 ;  /* 0x000000ffff077224 */ /* 0x004fc800078e0008 */
[----:B------:R-:W2:Y:S01]  /*0b30*/  LDC R24, c[0x0][0x610] ;  /* 0x00018400ff187b82 */ /* 0x000ea20000000800 */
[----:B---3--:R-:W-:Y:S05]  /*0b40*/  @!P0 BRA `(.L_x_7) ;  /* 0x0000000000288947 */ /* 0x008fea0003800000 */
[----:B------:R-:W3:Y:S02]  /*0b50*/  LDC R13, c[0x0][0x64c] ;  /* 0x00019300ff0d7b82 */ /* 0x000ee40000000800 */
[----:B---3--:R-:W-:-:S05]  /*0b60*/  IADD3 R13, P0, R18, R13, RZ ;  /* 0x0000000d120d7210 */ /* 0x008fca0007f1e0ff */
        /* <DEDUP_REMOVED lines=8> */
.L_x_7:
[----:B----4-:R-:W-:Y:S01]  /*0bf0*/  SHF.R.U64 R6, R6, R20, R7 ;  /* 0x0000001406067219 */ /* 0x010fe20000001207 */
[----:B-1----:R-:W-:Y:S01]  /*0c00*/  VIADD R7, R21, 0xffffffff ;  /* 0xffffffff15077836 */ /* 0x002fe20000000000 */
[----:B------:R-:W-:Y:S01]  /*0c10*/  LOP3.LUT R14, R27, R14, RZ, 0xc0, !PT ;  /* 0x0000000e1b0e7212 */ /* 0x000fe200078ec0ff */
[----:B------:R-:W-:Y:S02]  /*0c20*/  IMAD.MOV R15, RZ, RZ, -R15 ;  /* 0x000000ffff0f7224 */ /* 0x000fe400078e0a0f */
[----:B------:R-:W-:Y:S01]  /*0c30*/  IMAD.MOV R8, RZ, RZ, -R6 ;  /* 0x000000ffff087224 */ /* 0x000fe200078e0a06 */
[----:B------:R-:W-:Y:S01]  /*0c40*/  LOP3.LUT R7, R16, R7, RZ, 0xc0, !PT ;  /* 0x0000000710077212 */ /* 0x000fe200078ec0ff */
[----:B------:R-:W-:Y:S02]  /*0c50*/  IMAD R14, R11, R6, R14 ;  /* 0x000000060b0e7224 */ /* 0x000fe400078e020e */
[----:B------:R-:W-:Y:S02]  /*0c60*/  @P3 IMAD R5, R17, R15, R10 ;  /* 0x0000000f11053224 */ /* 0x000fe400078e020a */
[----:B0-----:R-:W-:-:S02]  /*0c70*/  IMAD R6, R8, R25, R18 ;  /* 0x0000001908067224 */ /* 0x001fc400078e0212 */
[----:B--2---:R-:W-:Y:S02]  /*0c80*/  IMAD R5, R14, R24, R5 ;  /* 0x000000180e057224 */ /* 0x004fe400078e0205 */
[----:B------:R-:W-:Y:S02]  /*0c90*/  IMAD R6, R6, R21, R7 ;  /* 0x0000001506067224 */ /* 0x000fe400078e0207 */
[----:B------:R-:W-:-:S03]  /*0ca0*/  IMAD.MOV.U32 R12, RZ, RZ, 0x1 ;  /* 0x00000001ff0c7424 */ /* 0x000fc600078e00ff */
[----:B------:R-:W-:Y:S02]  /*0cb0*/  SEL R7, R6, R5, !P3 ;  /* 0x0000000506077207 */ /* 0x000fe40005800000 */
[----:B------:R-:W-:Y:S01]  /*0cc0*/  SEL R6, R5, R6, !P3 ;  /* 0x0000000605067207 */ /* 0x000fe20005800000 */
[----:B------:R-:W-:-:S07]  /*0cd0*/  IMAD.MOV.U32 R5, RZ, RZ, R26 ;  /* 0x000000ffff057224 */ /* 0x000fce00078e001a */
.L_x_5:
[----:B------:R-:W-:-:S08]  /*0ce0*/  NOP ;  /* 0x0000000000007918 */ /* 0x000fd00000000000 */
[----:B------:R-:W0:Y:S02]  /*0cf0*/  USETMAXREG.TRY_ALLOC.CTAPOOL UP0, 0xe8 ;  /* 0x000000e8000079c8 */ /* 0x000e240008000600 */
[----:B0-----:R-:W-:-:S13]  /*0d00*/  PLOP3.LUT P0, PT, PT, PT, UP0, 0x80, 0x0 ;  /* 0x000000000000781c */ /* 0x001fda0003f0f008 */
[----:B------:R-:W-:Y:S05]  /*0d10*/  @!P0 BRA `(.L_x_5) ;  /* 0xfffffffc00f08947 */ /* 0x000fea000383ffff */
[----:B------:R-:W-:Y:S01]  /*0d20*/  ULDC.64 UR4, c[0x0][0x598] ;  /* 0x0001660000047ab9 */ /* 0x000fe20000000a00 */
[----:B------:R-:W-:Y:S01]  /*0d30*/  ULDC.64 UR16, c[0x0][0x208] ;  /* 0x0000820000107ab9 */ /* 0x000fe20000000a00 */
[----:B------:R-:W-:-:S04]  /*0d40*/  ISETP.NE.U32.AND P0, PT, RZ, UR4, PT ;  /* 0x00000004ff007c0c */ /* 0x000fc8000bf05070 */
[----:B------:R-:W-:-:S13]  /*0d50*/  ISETP.NE.AND.EX P0, PT, RZ, UR5, PT, P0 ;  /* 0x00000005ff007c0c */ /* 0x000fda000bf05300 */
[----:B------:R-:W-:Y:S05]  /*0d60*/  @!P0 BRA `(.L_x_8) ;  /* 0x00000000001c8947 */ /* 0x000fea0003800000 */
[----:B------:R-:W0:Y:S02]  /*0d70*/  LDC.64 R8, c[0x0][0x598] ;  /* 0x00016600ff087b82 */ /* 0x000e240000000a00 */
[----:B0-----:R-:W2:Y:S02]  /*0d80*/  LDG.E.64 R8, desc[UR16][R8.64] ;  /* 0x0000001008087981 */ /* 0x001ea4000c1e1b00 */
[----:B--2---:R-:W-:-:S04]  /*0d90*/  ISETP.NE.U32.AND P0, PT, R8, RZ, PT ;  /* 0x000000ff0800720c */ /* 0x004fc80003f05070 */
[----:B------:R-:W-:-:S13]  /*0da0*/  ISETP.NE.AND.EX P0, PT, R9, RZ, PT, P0 ;  /* 0x000000ff0900720c */ /* 0x000fda0003f05300 */
[----:B------:R-:W-:Y:S05]  /*0db0*/  @!P0 BRA `(.L_x_8) ;  /* 0x0000000000088947 */ /* 0x000fea0003800000 */
[----:B------:R0:W5:Y:S01]  /*0dc0*/  LD.E R8, desc[UR16][R8.64] ;  /* 0x0000001008087980 */ /* 0x000162000c101900 */
[----:B------:R-:W-:Y:S05]  /*0dd0*/  BRA `(.L_x_9) ;  /* 0x0000000000207947 */ /* 0x000fea0003800000 */
.L_x_8:
[----:B------:R-:W-:Y:S02]  /*0de0*/  ULDC.64 UR4, c[0x0][0x588] ;  /* 0x0001620000047ab9 */ /* 0x000fe40000000a00 */
[----:B------:R-:W-:-:S04]  /*0df0*/  ISETP.NE.U32.AND P0, PT, RZ, UR4, PT ;  /* 0x00000004ff007c0c */ /* 0x000fc8000bf05070 */
[----:B------:R-:W-:-:S13]  /*0e00*/  ISETP.NE.AND.EX P0, PT, RZ, UR5, PT, P0 ;  /* 0x00000005ff007c0c */ /* 0x000fda000bf05300 */
[----:B------:R-:W-:Y:S05]  /*0e10*/  @!P0 BRA `(.L_x_10) ;  /* 0x00000000000c8947 */ /* 0x000fea0003800000 */
[----:B------:R-:W0:Y:S02]  /*0e20*/  LDC.64 R8, c[0x0][0x588] ;  /* 0x00016200ff087b82 */ /* 0x000e240000000a00 */
[----:B0-----:R1:W5:Y:S01]  /*0e30*/  LDG.E R8, desc[UR16][R8.64] ;  /* 0x0000001008087981 */ /* 0x001362000c1e1900 */
[----:B------:R-:W-:Y:S05]  /*0e40*/  BRA `(.L_x_9) ;  /* 0x0000000000047947 */ /* 0x000fea0003800000 */
.L_x_10:
[----:B------:R-:W2:Y:S02]  /*0e50*/  LDC R8, c[0x0][0x580] ;  /* 0x00016000ff087b82 */ /* 0x000ea40000000800 */
.L_x_9:
[----:B------:R-:W-:Y:S02]  /*0e60*/  ULDC.64 UR4, c[0x0][0x5a0] ;  /* 0x0001680000047ab9 */ /* 0x000fe40000000a00 */
[----:B------:R-:W-:-:S04]  /*0e70*/  ISETP.NE.U32.AND P0, PT, RZ, UR4, PT ;  /* 0x00000004ff007c0c */ /* 0x000fc8000bf05070 */
[----:B------:R-:W-:-:S13]  /*0e80*/  ISETP.NE.AND.EX P0, PT, RZ, UR5, PT, P0 ;  /* 0x00000005ff007c0c */ /* 0x000fda000bf05300 */
[----:B------:R-:W-:Y:S05]  /*0e90*/  @!P0 BRA `(.L_x_11) ;  /* 0x00000000001c8947 */ /* 0x000fea0003800000 */
[----:B------:R-:W3:Y:S02]  /*0ea0*/  LDC.64 R10, c[0x0][0x5a0] ;  /* 0x00016800ff0a7b82 */ /* 0x000ee40000000a00 */
[----:B---3--:R-:W3:Y:S02]  /*0eb0*/  LDG.E.64 R10, desc[UR16][R10.64] ;  /* 0x000000100a0a7981 */ /* 0x008ee4000c1e1b00 */
[----:B---3--:R-:W-:-:S04]  /*0ec0*/  ISETP.NE.U32.AND P0, PT, R10, RZ, PT ;  /* 0x000000ff0a00720c */ /* 0x008fc80003f05070 */
[----:B------:R-:W-:-:S13]  /*0ed0*/  ISETP.NE.AND.EX P0, PT, R11, RZ, PT, P0 ;  /* 0x000000ff0b00720c */ /* 0x000fda0003f05300 */
[----:B------:R-:W-:Y:S05]  /*0ee0*/  @!P0 BRA `(.L_x_11) ;  /* 0x0000000000088947 */ /* 0x000fea0003800000 */
[----:B01----:R0:W5:Y:S01]  /*0ef0*/  LD.E R9, desc[UR16][R10.64] ;  /* 0x000000100a097980 */ /* 0x003162000c101900 */
[----:B------:R-:W-:Y:S05]  /*0f00*/  BRA `(.L_x_12) ;  /* 0x0000000000207947 */ /* 0x000fea0003800000 */
.L_x_11:
[----:B------:R-:W-:Y:S02]  /*0f10*/  ULDC.64 UR4, c[0x0][0x590] ;  /* 0x0001640000047ab9 */ /* 0x000fe40000000a00 */
[----:B------:R-:W-:-:S04]  /*0f20*/  ISETP.NE.U32.AND P0, PT, RZ, UR4, PT ;  /* 0x00000004ff007c0c */ /* 0x000fc8000bf05070 */
[----:B------:R-:W-:-:S13]  /*0f30*/  ISETP.NE.AND.EX P0, PT, RZ, UR5, PT, P0 ;  /* 0x00000005ff007c0c */ /* 0x000fda000bf05300 */
[----:B------:R-:W-:Y:S05]  /*0f40*/  @!P0 BRA `(.L_x_13) ;  /* 0x00000000000c8947 */ /* 0x000fea0003800000 */
[----:B------:R-:W0:Y:S02]  /*0f50*/  LDC.64 R10, c[0x0][0x590] ;  /* 0x00016400ff0a7b82 */ /* 0x000e240000000a00 */
[----:B01----:R1:W5:Y:S01]  /*0f60*/  LDG.E R9, desc[UR16][R10.64] ;  /* 0x000000100a097981 */ /* 0x003362000c1e1900 */
[----:B------:R-:W-:Y:S05]  /*0f70*/  BRA `(.L_x_12) ;  /* 0x0000000000047947 */ /* 0x000fea0003800000 */
.L_x_13:
[----:B01----:R-:W3:Y:S02]  /*0f80*/  LDC R9, c[0x0][0x584] ;  /* 0x00016100ff097b82 */ /* 0x003ee40000000800 */
.L_x_12:
[----:B------:R-:W-:-:S13]  /*0f90*/  LOP3.LUT P0, RZ, R12, 0xff, RZ, 0xc0, !PT ;  /* 0x000000ff0cff7812 */ /* 0x000fda000780c0ff */
[----:B------:R-:W-:Y:S05]  /*0fa0*/  @!P0 EXIT ;  /* 0x000000000000894d */ /* 0x000fea0003800000 */
[----:B------:R-:W-:Y:S01]  /*0fb0*/  ULDC UR4, c[0x0][0x28c] ;  /* 0x0000a30000047ab9 */ /* 0x000fe20000000800 */
[----:B------:R-:W-:Y:S01]  /*0fc0*/  LOP3.LUT R142, R4, 0x1, RZ, 0xfc, !PT ;  /* 0x00000001048e7812 */ /* 0x000fe200078efcff */
[----:B------:R-:W-:-:S04]  /*0fd0*/  UIADD3 UR4, UR4, 0x3f, URZ ;  /* 0x0000003f04047890 */ /* 0x000fc8000fffe03f */
[----:B------:R-:W-:-:S04]  /*0fe0*/  USHF.R.S32.HI UR5, URZ, 0x1f, UR4 ;  /* 0x0000001f3f057899 */ /* 0x000fc80008011404 */
[----:B------:R-:W-:-:S03]  /*0ff0*/  ULEA.HI UR5, UR5, UR4, URZ, 0x6 ;  /* 0x0000000405057291 */ /* 0x000fc6000f8f303f */
[----:B------:R-:W-:Y:S01]  /*1000*/  UMOV UR4, URZ ;  /* 0x0000003f00047c82 */ /* 0x000fe20008000000 */
[----:B------:R-:W-:-:S03]  /*1010*/  USHF.R.S32.HI UR9, URZ, 0x6, UR5 ;  /* 0x000000063f097899 */ /* 0x000fc60008011405 */
[----:B------:R-:W-:-:S09]  /*1020*/  UMOV UR5, URZ ;  /* 0x0000003f00057c82 */ /* 0x000fd20008000000 */
.L_x_166:
[----:B01----:R-:W-:Y:S01]  /*1030*/  LOP3.LUT R10, R0, 0x80, RZ, 0xc0, !PT ;  /* 0x00000080000a7812 */ /* 0x003fe200078ec0ff */
[----:B------:R-:W0:Y:S01]  /*1040*/  S2UR UR13, SR_CgaCtaId ;  /* 0x00000000000d79c3 */ /* 0x000e220000008800 */
[----:B------:R-:W-:Y:S01]  /*1050*/  UMOV UR12, 0x400 ;  /* 0x00000400000c7882 */ /* 0x000fe20000000000 */
[----:B------:R-:W-:Y:S01]  /*1060*/  UMOV UR6, URZ ;  /* 0x0000003f00067c82 */ /* 0x000fe20008000000 */
[----:B------:R-:W-:Y:S01]  /*1070*/  SHF.R.U32.HI R10, RZ, 0x7, R10 ;  /* 0x00000007ff0a7819 */ /* 0x000fe2000001160a */
[----:B------:R-:W-:Y:S01]  /*1080*/  UMOV UR7, URZ ;  /* 0x0000003f00077c82 */ /* 0x000fe20008000000 */
[----:B------:R-:W-:Y:S01]  /*1090*/  UMOV UR18, UR5 ;  /* 0x0000000500127c82 */ /* 0x000fe20008000000 */
[----:B------:R-:W-:Y:S02]  /*10a0*/  CS2R R18, SRZ ;  /* 0x0000000000127805 */ /* 0x000fe4000001ff00 */
[----:B------:R-:W-:Y:S01]  /*10b0*/  CS2R R16, SRZ ;  /* 0x0000000000107805 */ /* 0x000fe2000001ff00 */
[----:B------:R-:W1:Y:S01]  /*10c0*/  LDC R11, c[0x0][0x28c] ;  /* 0x0000a300ff0b7b82 */ /* 0x000e620000000800 */
[----:B----4-:R-:W4:Y:S01]  /*10d0*/  SHFL.IDX PT, R10, R10, RZ, 0x1f ;  /* 0x00001fff0a0a7589 */ /* 0x010f2200000e0000 */
[----:B------:R-:W-:-:S02]  /*10e0*/  CS2R R20, SRZ ;  /* 0x0000000000147805 */ /* 0x000fc4000001ff00 */
[----:B------:R-:W-:Y:S02]  /*10f0*/  CS2R R22, SRZ ;  /* 0x0000000000167805 */ /* 0x000fe4000001ff00 */
[----:B------:R-:W-:Y:S02]  /*1100*/  CS2R R88, SRZ ;  /* 0x0000000000587805 */ /* 0x000fe4000001ff00 */
[----:B------:R-:W-:Y:S02]  /*1110*/  CS2R R90, SRZ ;  /* 0x00000000005a7805 */ /* 0x000fe4000001ff00 */
[----:B------:R-:W-:Y:S02]  /*1120*/  CS2R R92, SRZ ;  /* 0x00000000005c7805 */ /* 0x000fe4000001ff00 */
[----:B------:R-:W-:Y:S02]  /*1130*/  CS2R R96, SRZ ;  /* 0x0000000000607805 */ /* 0x000fe4000001ff00 */
        /* <DEDUP_REMOVED lines=16> */
[----:B-1----:R-:W-:Y:S02]  /*1240*/  ISETP.GE.AND P0, PT, R11, 0x1, PT ;  /* 0x000000010b00780c */ /* 0x002fe40003f06270 */
[----:B------:R-:W-:Y:S02]  /*1250*/  CS2R R128, SRZ ;  /* 0x0000000000807805 */ /* 0x000fe4000001ff00 */
[----:B----4-:R-:W-:-:S02]  /*1260*/  R2UR UR8, R10 ;  /* 0x000000000a0872ca */ /* 0x010fc400000e0000 */
[----:B------:R-:W-:Y:S02]  /*1270*/  CS2R R130, SRZ ;  /* 0x0000000000827805 */ /* 0x000fe4000001ff00 */
[----:B------:R-:W-:Y:S02]  /*1280*/  CS2R R132, SRZ ;  /* 0x0000000000847805 */ /* 0x000fe4000001ff00 */
[----:B------:R-:W-:Y:S02]  /*1290*/  CS2R R134, SRZ ;  /* 0x0000000000867805 */ /* 0x000fe4000001ff00 */
[----:B------:R-:W-:Y:S02]  /*12a0*/  CS2R R136, SRZ ;  /* 0x0000000000887805 */ /* 0x000fe4000001ff00 */
[----:B------:R-:W-:Y:S02]  /*12b0*/  CS2R R138, SRZ ;  /* 0x00000000008a7805 */ /* 0x000fe4000001ff00 */
[----:B------:R-:W-:Y:S01]  /*12c0*/  CS2R R140, SRZ ;  /* 0x00000000008c7805 */ /* 0x000fe2000001ff00 */
[----:B------:R-:W-:Y:S01]  /*12d0*/  IMAD.MOV.U32 R143, RZ, RZ, RZ ;  /* 0x000000ffff8f7224 */ /* 0x000fe200078e00ff */
[----:B------:R-:W-:Y:S01]  /*12e0*/  CS2R R56, SRZ ;  /* 0x0000000000387805 */ /* 0x000fe2000001ff00 */
[----:B------:R-:W-:Y:S01]  /*12f0*/  IMAD.MOV.U32 R145, RZ, RZ, RZ ;  /* 0x000000ffff917224 */ /* 0x000fe200078e00ff */
[----:B------:R-:W-:Y:S01]  /*1300*/  CS2R R58, SRZ ;  /* 0x00000000003a7805 */ /* 0x000fe2000001ff00 */
[----:B--23--:R-:W-:Y:S01]  /*1310*/  IMAD.U32 R13, RZ, RZ, UR4 ;  /* 0x00000004ff0d7e24 */ /* 0x00cfe2000f8e00ff */
[----:B------:R-:W-:Y:S01]  /*1320*/  CS2R R60, SRZ ;  /* 0x00000000003c7805 */ /* 0x000fe2000001ff00 */
[----:B------:R-:W-:Y:S01]  /*1330*/  ULEA.HI UR10, UR8, UR8, URZ, 0x1 ;  /* 0x00000008080a7291 */ /* 0x000fe2000f8f083f */
[----:B------:R-:W-:-:S02]  /*1340*/  CS2R R62, SRZ ;  /* 0x00000000003e7805 */ /* 0x000fc4000001ff00 */
[----:B------:R-:W-:Y:S02]  /*1350*/  CS2R R64, SRZ ;  /* 0x0000000000407805 */ /* 0x000fe4000001ff00 */
[----:B------:R-:W-:Y:S01]  /*1360*/  CS2R R66, SRZ ;  /* 0x0000000000427805 */ /* 0x000fe2000001ff00 */
[----:B------:R-:W-:Y:S01]  /*1370*/  ULOP3.LUT UR11, UR10, 0xffffe, URZ, 0xc0, !UPT ;  /* 0x000ffffe0a0b7892 */ /* 0x000fe2000f8ec03f */
[----:B------:R-:W-:Y:S01]  /*1380*/  CS2R R68, SRZ ;  /* 0x0000000000447805 */ /* 0x000fe2000001ff00 */
[----:B0-----:R-:W-:Y:S01]  /*1390*/  ULEA UR10, UR13, UR12, 0x18 ;  /* 0x0000000c0d0a7291 */ /* 0x001fe2000f8ec03f */
[----:B------:R-:W-:Y:S01]  /*13a0*/  CS2R R70, SRZ ;  /* 0x0000000000467805 */ /* 0x000fe2000001ff00 */
[----:B------:R-:W-:Y:S01]  /*13b0*/  UIADD3 UR11, UR8, -UR11, URZ ;  /* 0x8000000b080b7290 */ /* 0x000fe2000fffe03f */
[----:B------:R-:W-:Y:S02]  /*13c0*/  CS2R R72, SRZ ;  /* 0x0000000000487805 */ /* 0x000fe4000001ff00 */
[----:B------:R-:W-:Y:S01]  /*13d0*/  CS2R R74, SRZ ;  /* 0x00000000004a7805 */ /* 0x000fe2000001ff00 */
[----:B------:R-:W-:Y:S01]  /*13e0*/  UMOV UR8, URZ ;  /* 0x0000003f00087c82 */ /* 0x000fe20008000000 */
[----:B------:R-:W-:Y:S01]  /*13f0*/  ULEA UR11, UR11, UR10, 0xc ;  /* 0x0000000a0b0b7291 */ /* 0x000fe2000f8e603f */
[----:B------:R-:W-:-:S02]  /*1400*/  CS2R R76, SRZ ;  /* 0x00000000004c7805 */ /* 0x000fc4000001ff00 */
[----:B------:R-:W-:Y:S02]  /*1410*/  CS2R R78, SRZ ;  /* 0x00000000004e7805 */ /* 0x000fe4000001ff00 */
[----:B------:R-:W-:Y:S01]  /*1420*/  CS2R R80, SRZ ;  /* 0x0000000000507805 */ /* 0x000fe2000001ff00 */
[----:B------:R-:W-:Y:S01]  /*1430*/  UIADD3 UR11, UR11, 0x180, URZ ;  /* 0x000001800b0b7890 */ /* 0x000fe2000fffe03f */
[----:B------:R-:W-:Y:S02]  /*1440*/  CS2R R82, SRZ ;  /* 0x0000000000527805 */ /* 0x000fe4000001ff00 */
[----:B------:R-:W-:Y:S02]  /*1450*/  CS2R R84, SRZ ;  /* 0x0000000000547805 */ /* 0x000fe4000001ff00 */
[----:B------:R-:W-:Y:S01]  /*1460*/  CS2R R86, SRZ ;  /* 0x0000000000567805 */ /* 0x000fe2000001ff00 */
[----:B------:R-:W-:Y:S01]  /*1470*/  USHF.R.U32.HI UR11, URZ, 0x4, UR11 ;  /* 0x000000043f0b7899 */ /* 0x000fe2000801160b */
[----:B------:R-:W-:-:S02]  /*1480*/  CS2R R24, SRZ ;  /* 0x0000000000187805 */ /* 0x000fc4000001ff00 */
[----:B------:R-:W-:Y:S02]  /*1490*/  CS2R R26, SRZ ;  /* 0x00000000001a7805 */ /* 0x000fe4000001ff00 */
[----:B------:R-:W-:Y:S01]  /*14a0*/  CS2R R28, SRZ ;  /* 0x00000000001c7805 */ /* 0x000fe2000001ff00 */
[----:B------:R-:W-:Y:S01]  /*14b0*/  ULOP3.LUT UR11, UR11, 0x3fff, URZ, 0xc0, !UPT ;  /* 0x00003fff0b0b7892 */ /* 0x000fe2000f8ec03f */
        /* <DEDUP_REMOVED lines=12> */
[----:B------:R-:W-:Y:S01]  /*1580*/  CS2R R54, SRZ ;  /* 0x0000000000367805 */ /* 0x000fe2000001ff00 */
[----:B------:R-:W-:Y:S06]  /*1590*/  @!P0 BRA `(.L_x_14) ;  /* 0x0000000800588947 */ /* 0x000fec0003800000 */
[----:B------:R-:W-:-:S13]  /*15a0*/  ISETP.NE.AND P1, PT, R142, 0x3, PT ;  /* 0x000000038e00780c */ /* 0x000fda0003f25270 */
[----:B------:R-:W-:Y:S05]  /*15b0*/  @!P1 BRA `(.L_x_15) ;  /* 0x0000000000049947 */ /* 0x000fea0003800000 */
[----:B------:R-:W-:Y:S01]  /*15c0*/  BPT.TRAP 0x1 ;  /* 0x000000040000795c */ /* 0x000fe20000300000 */
.L_x_15:
[----:B------:R-:W-:Y:S01]  /*15d0*/  ULEA UR6, UR5, UR10, 0x3 ;  /* 0x0000000a05067291 */ /* 0x000fe2000f8e183f */
[----:B------:R-:W-:-:S05]  /*15e0*/  IMAD.U32 R10, RZ, RZ, UR4 ;  /* 0x00000004ff0a7e24 */ /* 0x000fca000f8e00ff */
[----:B------:R-:W-:-:S04]  /*15f0*/  SHF.L.U32 R10, R10, 0x1f, RZ ;  /* 0x0000001f0a0a7819 */ /* 0x000fc800000006ff */
[----:B------:R0:W1:Y:S01]  /*1600*/  SYNCS.PHASECHK.TRANS64.TRYWAIT P0, [UR6], R10 ;  /* 0x0000000aff0075a7 */ /* 0x0000620008000146 */
[----:B------:R-:W-:Y:S05]  /*1610*/  @!P1 BRA `(.L_x_16) ;  /* 0x0000000000049947 */ /* 0x000fea0003800000 */
[----:B------:R-:W-:Y:S01]  /*1620*/  BPT.TRAP 0x1 ;  /* 0x000000040000795c */ /* 0x000fe20000300000 */
.L_x_16:
[----:B-1----:R-:W-:Y:S05]  /*1630*/  @P0 BRA `(.L_x_17) ;  /* 0x0000000000080947 */ /* 0x002fea0003800000 */
[----:B------:R-:W1:Y:S02]  /*1640*/  SYNCS.PHASECHK.TRANS64.TRYWAIT P0, [UR6], R10 ;  /* 0x0000000aff0075a7 */ /* 0x000e640008000146 */
[----:B-1----:R-:W-:Y:S05]  /*1650*/  @!P0 BRA `(.L_x_18) ;  /* 0x0000008000b08947 */ /* 0x002fea0003800000 */
.L_x_17:
[----:B------:R-:W-:Y:S01]  /*1660*/  UIADD3 UR6, UR10, 0x2c180, URZ ;  /* 0x0002c1800a067890 */ /* 0x000fe2000fffe03f */
[----:B------:R-:W-:Y:S01]  /*1670*/  WARPGROUP.ARRIVE ;  /* 0x00000000000079c5 */ /* 0x000fe20000000000 */
[----:B------:R-:W-:Y:S01]  /*1680*/  ULOP3.LUT UR8, UR11, 0x10000, URZ, 0xfc, !UPT ;  /* 0x000100000b087892 */ /* 0x000fe2000f8efc3f */
[----:B------:R-:W-:Y:S01]  /*1690*/  CS2R R18, SRZ ;  /* 0x0000000000127805 */ /* 0x000fe2000001ff00 */
[----:B------:R-:W-:Y:S01]  /*16a0*/  USHF.R.U32.HI UR6, URZ, 0x4, UR6 ;  /* 0x000000043f067899 */ /* 0x000fe20008011606 */
[----:B------:R-:W-:Y:S01]  /*16b0*/  CS2R R16, SRZ ;  /* 0x0000000000107805 */ /* 0x000fe2000001ff00 */
[----:B------:R-:W-:Y:S01]  /*16c0*/  ULEA UR8, UR5, UR8, 0xa ;  /* 0x0000000805087291 */ /* 0x000fe2000f8e503f */
[----:B------:R-:W-:Y:S01]  /*16d0*/  CS2R R20, SRZ ;  /* 0x0000000000147805 */ /* 0x000fe2000001ff00 */
[----:B------:R-:W-:Y:S01]  /*16e0*/  ULOP3.LUT UR6, UR6, 0x3fff, URZ, 0xc0, !UPT ;  /* 0x00003fff06067892 */ /* 0x000fe2000f8ec03f */
[----:B------:R-:W-:Y:S01]  /*16f0*/  CS2R R22, SRZ ;  /* 0x0000000000167805 */ /* 0x000fe2000001ff00 */
[----:B------:R-:W-:Y:S01]  /*1700*/  UMOV UR13, 0x80000020 ;  /* 0x80000020000d7882 */ /* 0x000fe20000000000 */
[----:B------:R-:W-:Y:S01]  /*1710*/  UMOV UR15, 0x80000020 ;  /* 0x80000020000f7882 */ /* 0x000fe20000000000 */
[----:B------:R-:W-:Y:S01]  /*1720*/  ULOP3.LUT UR6, UR6, 0x10000, URZ, 0xfc, !UPT ;  /* 0x0001000006067892 */ /* 0x000fe2000f8efc3f */
[----:B------:R-:W-:Y:S01]  /*1730*/  CS2R R88, SRZ ;  /* 0x0000000000587805 */ /* 0x000fe2000001ff00 */
[----:B------:R-:W-:Y:S01]  /*1740*/  UMOV UR12, UR8 ;  /* 0x00000008000c7c82 */ /* 0x000fe20008000000 */
[----:B------:R-:W-:Y:S01]  /*1750*/  CS2R R90, SRZ ;  /* 0x00000000005a7805 */ /* 0x000fe2000001ff00 */
[----:B------:R-:W-:Y:S01]  /*1760*/  ULEA UR7, UR5, UR6, 0x8 ;  /* 0x0000000605077291 */ /* 0x000fe2000f8e403f */
[----:B------:R-:W-:Y:S01]  /*1770*/  CS2R R92, SRZ ;  /* 0x00000000005c7805 */ /* 0x000fe2000001ff00 */
[----:B------:R-:W-:Y:S01]  /*1780*/  UIADD3 UR6, UR8, 0x200, URZ ;  /* 0x0000020008067890 */ /* 0x000fe2000fffe03f */
[----:B------:R-:W-:-:S02]  /*1790*/  CS2R R96, SRZ ;  /* 0x0000000000607805 */ /* 0x000fc4000001ff00 */
[----:B------:R-:W-:Y:S02]  /*17a0*/  CS2R R94, SRZ ;  /* 0x00000000005e7805 */ /* 0x000fe4000001ff00 */
[----:B------:R-:W-:Y:S02]  /*17b0*/  CS2R R98, SRZ ;  /* 0x0000000000627805 */ /* 0x000fe4000001ff00 */
[----:B------:R-:W-:Y:S01]  /*17c0*/  CS2R R100, SRZ ;  /* 0x0000000000647805 */ /* 0x000fe2000001ff00 */
[----:B------:R-:W-:Y:S01]  /*17d0*/  UMOV UR14, UR7 ;  /* 0x00000007000e7c82 */ /* 0x000fe20008000000 */
[----:B------:R-:W-:Y:S01]  /*17e0*/  CS2R R102, SRZ ;  /* 0x0000000000667805 */ /* 0x000fe2000001ff00 */
[----:B------:R-:W-:Y:S01]  /*17f0*/  QGMMA.64x64x32.F32.E5M2.E5M2 R56, gdesc[UR12], RZ, !UPT ;  /* 0x00e000000c3879f3 */ /* 0x000fe2000c7038ff */
[----:B------:R-:W-:Y:S01]  /*1800*/  UMOV UR12, UR6 ;  /* 0x00000006000c7c82 */ /* 0x000fe20008000000 */
[----:B------:R-:W-:Y:S01]  /*1810*/  UMOV UR13, 0x80000020 ;  /* 0x80000020000d7882 */ /* 0x000fe20000000000 */
[----:B------:R-:W-:Y:S01]  /*1820*/  UMOV UR6, 0x2 ;  /* 0x0000000200067882 */ /* 0x000fe20000000000 */
[----:B------:R-:W-:Y:S01]  /*1830*/  QGMMA.64x64x32.F32.E5M2.E5M2 R24, gdesc[UR12], RZ, !UPT ;  /* 0x00e000000c1879f3 */ /* 0x000fe2000c7038ff */
[----:B------:R-:W-:Y:S01]  /*1840*/  UIADD3 UR14, UR7, 0x2, URZ ;  /* 0x00000002070e7890 */ /* 0x000fe2000fffe03f */
[----:B------:R-:W-:Y:S01]  /*1850*/  CS2R R104, SRZ ;  /* 0x0000000000687805 */ /* 0x000fe2000001ff00 */
[----:B------:R-:W-:Y:S01]  /*1860*/  UIADD3 UR12, UR8, 0x2, URZ ;  /* 0x00000002080c7890 */ /* 0x000fe2000fffe03f */
[----:B------:R-:W-:Y:S01]  /*1870*/  CS2R R108, SRZ ;  /* 0x00000000006c7805 */ /* 0x000fe2000001ff00 */
[----:B------:R-:W-:Y:S01]  /*1880*/  ULDC UR7, c[0x0][0x50c] ;  /* 0x0001430000077ab9 */ /* 0x000fe20000000800 */
[----:B------:R-:W-:Y:S01]  /*1890*/  UIADD3 UR8, UR8, 0x202, URZ ;  /* 0x0000020208087890 */ /* 0x000fe2000fffe03f */
[----:B------:R-:W-:Y:S01]  /*18a0*/  CS2R R106, SRZ ;  /* 0x00000000006a7805 */ /* 0x000fe2000001ff00 */
[----:B------:R-:W-:Y:S01]  /*18b0*/  UISETP.NE.AND UP0, UPT, UR7, 0x2, UPT ;  /* 0x000000020700788c */ /* 0x000fe2000bf05270 */
[----:B------:R-:W-:Y:S01]  /*18c0*/  CS2R R110, SRZ ;  /* 0x00000000006e7805 */ /* 0x000fe2000001ff00 */
[----:B------:R-:W-:Y:S01]  /*18d0*/  UMOV UR13, 0x80000020 ;  /* 0x80000020000d7882 */ /* 0x000fe20000000000 */
[----:B------:R-:W-:Y:S01]  /*18e0*/  UMOV UR15, 0x80000020 ;  /* 0x80000020000f7882 */ /* 0x000fe20000000000 */
[----:B------:R-:W-:Y:S01]  /*18f0*/  USEL UR7, URZ, 0x1, UP0 ;  /* 0x000000013f077887 */ /* 0x000fe20008000000 */
[----:B------:R-:W-:-:S02]  /*1900*/  CS2R R112, SRZ ;  /* 0x0000000000707805 */ /* 0x000fc4000001ff00 */
[----:B------:R-:W-:Y:S02]  /*1910*/  CS2R R114, SRZ ;  /* 0x0000000000727805 */ /* 0x000fe4000001ff00 */
[----:B------:R-:W-:Y:S02]  /*1920*/  CS2R R116, SRZ ;  /* 0x0000000000747805 */ /* 0x000fe4000001ff00 */
[----:B------:R-:W-:Y:S02]  /*1930*/  CS2R R118, SRZ ;  /* 0x0000000000767805 */ /* 0x000fe4000001ff00 */
[----:B------:R-:W-:Y:S02]  /*1940*/  CS2R R120, SRZ ;  /* 0x0000000000787805 */ /* 0x000fe4000001ff00 */
[----:B------:R-:W-:Y:S02]  /*1950*/  ISETP.NE.AND P0, PT, RZ, UR7, PT ;  /* 0x00000007ff007c0c */ /* 0x000fe4000bf05270 */
        /* <DEDUP_REMOVED lines=10> */
[----:B------:R-:W-:Y:S02]  /*1a00*/  IMAD.MOV.U32 R143, RZ, RZ, RZ ;  /* 0x000000ffff8f7224 */ /* 0x000fe400078e00ff */
[----:B------:R-:W-:Y:S01]  /*1a10*/  IMAD.MOV.U32 R145, RZ, RZ, RZ ;  /* 0x000000ffff917224 */ /* 0x000fe200078e00ff */
[----:B------:R-:W-:Y:S01]  /*1a20*/  QGMMA.64x64x32.F32.E5M2.E5M2 R56, gdesc[UR12], R56 ;  /* 0x00e000000c3879f3 */ /* 0x000fe20008703838 */
[----:B------:R-:W-:Y:S01]  /*1a30*/  UMOV UR12, UR8 ;  /* 0x00000008000c7c82 */ /* 0x000fe20008000000 */
[----:B------:R-:W-:-:S02]  /*1a40*/  UMOV UR13, 0x80000020 ;  /* 0x80000020000d7882 */ /* 0x000fc40000000000 */
[----:B------:R-:W-:Y:S01]  /*1a50*/  QGMMA.64x64x32.F32.E5M2.E5M2 R24, gdesc[UR12], R24, gsb0 ;  /* 0x00e000000c1879f3 */ /* 0x000fe20008003818 */
[----:B------:R-:W-:Y:S05]  /*1a60*/  @!P0 BRA `(.L_x_19) ;  /* 0x0000000400088947 */ /* 0x000fea0003800000 */
[----:B------:R-:W-:Y:S02]  /*1a70*/  WARPGROUP.DEPBAR.LE gsb0, 0x0 ;  /* 0x00008000000079c5 */ /* 0x000fe40000010000 */
[----:B------:R-:W-:-:S01]  /*1a80*/  FADD R145, RZ, R56 ;  /* 0x00000038ff917221 */ /* 0x000fc20000000000 */
[----:B------:R-:W-:Y:S01]  /*1a90*/  FADD R140, RZ, R57 ;  /* 0x00000039ff8c7221 */ /* 0x000fe20000000000 */
        /* <DEDUP_REMOVED lines=62> */
[----:B------:R-:W-:-:S06]  /*1e80*/  UMOV UR6, URZ ;  /* 0x0000003f00067c82 */ /* 0x000fcc0008000000 */
.L_x_19:
[----:B------:R-:W-:-:S04]  /*1e90*/  UIADD3 UR18, UR5, 0x1, URZ ;  /* 0x0000000105127890 */ /* 0x000fc8000fffe03f */
[----:B------:R-:W-:-:S04]  /*1ea0*/  UISETP.NE.AND UP0, UPT, UR18, 0xb, UPT ;  /* 0x0000000b1200788c */ /* 0x000fc8000bf05270 */
[----:B------:R-:W-:Y:S02]  /*1eb0*/  USEL UR8, URZ, 0x1, UP0 ;  /* 0x000000013f087887 */ /* 0x000fe40008000000 */
[----:B------:R-:W-:Y:S02]  /*1ec0*/  USEL UR18, UR18, URZ, UP0 ;  /* 0x0000003f12127287 */ /* 0x000fe40008000000 */
[----:B------:R-:W-:-:S06]  /*1ed0*/  ULOP3.LUT UR8, UR4, UR8, URZ, 0x3c, !UPT ;  /* 0x0000000804087292 */ /* 0x000fcc000f8e3c3f */
[----:B------:R-:W-:Y:S01]  /*1ee0*/  IMAD.U32 R13, RZ, RZ, UR8 ;  /* 0x00000008ff0d7e24 */ /* 0x000fe2000f8e00ff */
[----:B------:R-:W-:-:S06]  /*1ef0*/  UMOV UR8, 0x1 ;  /* 0x0000000100087882 */ /* 0x000fcc0000000000 */
.L_x_14:
[----:B------:R-:W-:-:S04]  /*1f00*/  UISETP.LT.AND UP0, UPT, UR9, 0x1, UPT ;  /* 0x000000010900788c */ /* 0x000fc8000bf01270 */
[----:B------:R-:W-:-:S04]  /*1f10*/  USEL UR12, UR9, 0x1, UP0 ;  /* 0x00000001090c7887 */ /* 0x000fc80008000000 */
[----:B------:R-:W-:-:S04]  /*1f20*/  UIADD3 UR12, UR9, -UR12, URZ ;  /* 0x8000000c090c7290 */ /* 0x000fc8000fffe03f */
[----:B------:R-:W-:-:S06]  /*1f30*/  UISETP.GE.AND UP0, UPT, UR12, 0x1, UPT ;  /* 0x000000010c00788c */ /* 0x000fcc000bf06270 */
[----:B------:R-:W-:-:S13]  /*1f40*/  PLOP3.LUT P0, PT, PT, PT, UP0, 0x80, 0x0 ;  /* 0x000000000000781c */ /* 0x000fda0003f0f008 */
[----:B------:R-:W-:Y:S05]  /*1f50*/  @!P0 BRA `(.L_x_20) ;  /* 0x00000008002c8947 */ /* 0x000fea0003800000 */
[----:B01----:R-:W-:Y:S01]  /*1f60*/  IMAD.U32 R10, RZ, RZ, UR12 ;  /* 0x0000000cff0a7e24 */ /* 0x003fe2000f8e00ff */
[----:B------:R-:W-:Y:S01]  /*1f70*/  UMOV UR19, UR5 ;  /* 0x0000000500137c82 */ /* 0x000fe20008000000 */
[----:B------:R-:W-:-:S05]  /*1f80*/  ULDC UR21, c[0x0][0x50c] ;  /* 0x0001430000157ab9 */ /* 0x000fca0000000800 */
.L_x_28:
[----:B------:R-:W-:-:S13]  /*1f90*/  ISETP.NE.AND P1, PT, R142, 0x3, PT ;  /* 0x000000038e00780c */ /* 0x000fda0003f25270 */
[----:B01----:R-:W-:Y:S05]  /*1fa0*/  @!P1 BRA `(.L_x_21) ;  /* 0x0000000000049947 */ /* 0x003fea0003800000 */
[----:B------:R-:W-:Y:S01]  /*1fb0*/  BPT.TRAP 0x1 ;  /* 0x000000040000795c */ /* 0x000fe20000300000 */
.L_x_21:
[----:B------:R-:W0:Y:S01]  /*1fc0*/  S2UR UR12, SR_CgaCtaId ;  /* 0x00000000000c79c3 */ /* 0x000e220000008800 */
[----:B------:R-:W-:Y:S01]  /*1fd0*/  UMOV UR10, 0x400 ;  /* 0x00000400000a7882 */ /* 0x000fe20000000000 */
[----:B------:R-:W-:Y:S01]  /*1fe0*/  SHF.L.U32 R11, R13, 0x1f, RZ ;  /* 0x0000001f0d0b7819 */ /* 0x000fe200000006ff */
[----:B0-----:R-:W-:-:S04]  /*1ff0*/  ULEA UR10, UR12, UR10, 0x18 ;  /* 0x0000000a0c0a7291 */ /* 0x001fc8000f8ec03f */
[----:B------:R-:W-:-:S09]  /*2000*/  ULEA UR12, UR18, UR10, 0x3 ;  /* 0x0000000a120c7291 */ /* 0x000fd2000f8e183f */
[----:B------:R0:W1:Y:S01]  /*2010*/  SYNCS.PHASECHK.TRANS64.TRYWAIT P0, [UR12], R11 ;  /* 0x0000000bff0075a7 */ /* 0x000062000800014c */
[----:B------:R-:W-:Y:S05]  /*2020*/  @!P1 BRA `(.L_x_22) ;  /* 0x0000000000049947 */ /* 0x000fea0003800000 */
[----:B------:R-:W-:Y:S01]  /*2030*/  BPT.TRAP 0x1 ;  /* 0x000000040000795c */ /* 0x000fe20000300000 */
.L_x_22:
[----:B-1----:R-:W-:Y:S05]  /*2040*/  @P0 BRA `(.L_x_23) ;  /* 0x0000000000080947 */ /* 0x002fea0003800000 */
[----:B------:R-:W1:Y:S02]  /*2050*/  SYNCS.PHASECHK.TRANS64.TRYWAIT P0, [UR12], R11 ;  /* 0x0000000bff0075a7 */ /* 0x000e64000800014c */
[----:B-1----:R-:W-:Y:S05]  /*2060*/  @!P0 BRA `(.L_x_24) ;  /* 0x0000007800448947 */ /* 0x002fea0003800000 */
.L_x_23:
[----:B------:R-:W-:Y:S01]  /*2070*/  UIADD3 UR12, UR10, 0x2c180, URZ ;  /* 0x0002c1800a0c7890 */ /* 0x000fe2000fffe03f */
[----:B------:R-:W-:Y:S01]  /*2080*/  WARPGROUP.ARRIVE ;  /* 0x00000000000079c5 */ /* 0x000fe20000000000 */
[----:B------:R-:W-:Y:S02]  /*2090*/  UISETP.NE.AND UP0, UPT, UR7, URZ, UPT ;  /* 0x0000003f0700728c */ /* 0x000fe4000bf05270 */
[----:B------:R-:W-:Y:S02]  /*20a0*/  USHF.R.U32.HI UR12, URZ, 0x4, UR12 ;  /* 0x000000043f0c7899 */ /* 0x000fe4000801160c */
[----:B------:R-:W-:Y:S02]  /*20b0*/  USEL UR8, UR8, URZ, !UP0 ;  /* 0x0000003f08087287 */ /* 0x000fe4000c000000 */
[----:B------:R-:W-:Y:S02]  /*20c0*/  ULOP3.LUT UR12, UR12, 0x3fff, URZ, 0xc0, !UPT ;  /* 0x00003fff0c0c7892 */ /* 0x000fe4000f8ec03f */
[----:B------:R-:W-:-:S02]  /*20d0*/  ULOP3.LUT UR7, UR11, 0x10000, URZ, 0xfc, !UPT ;  /* 0x000100000b077892 */ /* 0x000fc4000f8efc3f */
[----:B------:R-:W-:Y:S02]  /*20e0*/  ULOP3.LUT UR12, UR12, 0x10000, URZ, 0xfc, !UPT ;  /* 0x000100000c0c7892 */ /* 0x000fe4000f8efc3f */
[----:B------:R-:W-:Y:S02]  /*20f0*/  UISETP.NE.U32.AND UP0, UPT, UR8, URZ, UPT ;  /* 0x0000003f0800728c */ /* 0x000fe4000bf05070 */
[----:B------:R-:W-:Y:S02]  /*2100*/  ULEA UR8, UR18, UR7, 0xa ;  /* 0x0000000712087291 */ /* 0x000fe4000f8e503f */
[----:B------:R-:W-:Y:S02]  /*2110*/  ULEA UR7, UR18, UR12, 0x8 ;  /* 0x0000000c12077291 */ /* 0x000fe4000f8e403f */
[----:B------:R-:W-:Y:S01]  /*2120*/  UIADD3 UR20, UR8, 0x200, URZ ;  /* 0x0000020008147890 */ /* 0x000fe2000fffe03f */
[----:B------:R-:W-:Y:S02]  /*2130*/  UMOV UR13, 0x80000020 ;  /* 0x80000020000d7882 */ /* 0x000fe40000000000 */
[----:B------:R-:W-:Y:S01]  /*2140*/  UMOV UR12, UR8 ;  /* 0x00000008000c7c82 */ /* 0x000fe20008000000 */
[----:B------:R-:W-:Y:S01]  /*2150*/  UMOV UR15, 0x80000020 ;  /* 0x80000020000f7882 */ /* 0x000fe20000000000 */
[----:B------:R-:W-:Y:S01]  /*2160*/  UMOV UR14, UR7 ;  /* 0x00000007000e7c82 */ /* 0x000fe20008000000 */
[----:B------:R-:W-:Y:S01]  /*2170*/  UIADD3 UR6, UR6, 0x2, URZ ;  /* 0x0000000206067890 */ /* 0x000fe2000fffe03f */
[----:B------:R-:W-:Y:S01]  /*2180*/  QGMMA.64x64x32.F32.E5M2.E5M2 R56, gdesc[UR12], R56, UP0 ;  /* 0x00e000000c3879f3 */ /* 0x000fe2000bf03838 */
[----:B------:R-:W-:Y:S01]  /*2190*/  UMOV UR12, UR20 ;  /* 0x00000014000c7c82 */ /* 0x000fe20008000000 */
[----:B------:R-:W-:-:S02]  /*21a0*/  UMOV UR13, 0x80000020 ;  /* 0x80000020000d7882 */ /* 0x000fc40000000000 */
[----:B------:R-:W-:Y:S01]  /*21b0*/  QGMMA.64x64x32.F32.E5M2.E5M2 R24, gdesc[UR12], R24, UP0 ;  /* 0x00e000000c1879f3 */ /* 0x000fe2000bf03818 */
[----:B------:R-:W-:Y:S02]  /*21c0*/  UIADD3 UR12, UR8, 0x2, URZ ;  /* 0x00000002080c7890 */ /* 0x000fe4000fffe03f */
[----:B------:R-:W-:Y:S02]  /*21d0*/  UIADD3 UR14, UR7, 0x2, URZ ;  /* 0x00000002070e7890 */ /* 0x000fe4000fffe03f */
[----:B------:R-:W-:Y:S01]  /*21e0*/  UIADD3 UR8, UR8, 0x202, URZ ;  /* 0x0000020208087890 */ /* 0x000fe2000fffe03f */
[----:B------:R-:W-:Y:S01]  /*21f0*/  UMOV UR13, 0x80000020 ;  /* 0x80000020000d7882 */ /* 0x000fe20000000000 */
[----:B------:R-:W-:Y:S01]  /*2200*/  UMOV UR15, 0x80000020 ;  /* 0x80000020000f7882 */ /* 0x000fe20000000000 */
[----:B------:R-:W-:-:S04]  /*2210*/  UISETP.NE.AND UP0, UPT, UR6, UR21, UPT ;  /* 0x000000150600728c */ /* 0x000fc8000bf05270 */
[----:B------:R-:W-:-:S06]  /*2220*/  USEL UR7, URZ, 0x1, UP0 ;  /* 0x000000013f077887 */ /* 0x000fcc0008000000 */
[----:B------:R-:W-:Y:S01]  /*2230*/  ISETP.NE.AND P0, PT, RZ, UR7, PT ;  /* 0x00000007ff007c0c */ /* 0x000fe2000bf05270 */
[----:B------:R-:W-:Y:S01]  /*2240*/  QGMMA.64x64x32.F32.E5M2.E5M2 R56, gdesc[UR12], R56 ;  /* 0x00e000000c3879f3 */ /* 0x000fe20008703838 */
[----:B------:R-:W-:Y:S01]  /*2250*/  UMOV UR12, UR8 ;  /* 0x00000008000c7c82 */ /* 0x000fe20008000000 */
[----:B------:R-:W-:Y:S02]  /*2260*/  UMOV UR13, 0x80000020 ;  /* 0x80000020000d7882 */ /* 0x000fe40000000000 */
[----:B------:R-:W-:Y:S03]  /*2270*/  QGMMA.64x64x32.F32.E5M2.E5M2 R24, gdesc[UR12], R24, gsb0 ;  /* 0x00e000000c1879f3 */ /* 0x000fe60008003818 */
[----:B------:R-:W-:-:S05]  /*2280*/  WARPGROUP.DEPBAR.LE gsb0, 0x1 ;  /* 0x00008000000079c5 */ /* 0x000fca0000010100 */
[----:B------:R-:W-:Y:S05]  /*2290*/  @!P0 BRA `(.L_x_25) ;  /* 0x0000000400088947 */ /* 0x000fea0003800000 */
[----:B------:R-:W-:Y:S02]  /*22a0*/  WARPGROUP.DEPBAR.LE gsb0, 0x0 ;  /* 0x00008000000079c5 */ /* 0x000fe40000010000 */
[----:B------:R-:W-:-:S01]  /*22b0*/  FADD R145, R56, R145 ;  /* 0x0000009138917221 */ /* 0x000fc20000000000 */
[----:B------:R-:W-:Y:S01]  /*22c0*/  FADD R140, R57, R140 ;  /* 0x0000008c398c7221 */ /* 0x000fe20000000000 */
        /* <DEDUP_REMOVED lines=62> */
[----:B------:R-:W-:-:S06]  /*26b0*/  UMOV UR6, URZ ;  /* 0x0000003f00067c82 */ /* 0x000fcc0008000000 */
.L_x_25:
[----:B------:R-:W-:Y:S05]  /*26c0*/  @!P1 BRA `(.L_x_26) ;  /* 0x0000000000049947 */ /* 0x000fea0003800000 */
[----:B------:R-:W-:Y:S01]  /*26d0*/  BPT.TRAP 0x1 ;  /* 0x000000040000795c */ /* 0x000fe20000300000 */
.L_x_26:
[----:B------:R-:W-:Y:S01]  /*26e0*/  ULEA UR8, UR19, UR10, 0x3 ;  /* 0x0000000a13087291 */ /* 0x000fe2000f8e183f */
[----:B------:R-:W-:-:S03]  /*26f0*/  ISETP.GT.U32.AND P0, PT, R4, 0x1, PT ;  /* 0x000000010400780c */ /* 0x000fc60003f04070 */
[----:B------:R-:W-:-:S04]  /*2700*/  UIADD3 UR8, UR8, 0x58, URZ ;  /* 0x0000005808087890 */ /* 0x000fc8000fffe03f */
[----:B------:R-:W-:-:S09]  /*2710*/  UPRMT UR8, URZ, 0x654, UR8 ;  /* 0x000006543f087896 */ /* 0x000fd20008000008 */
[----:B------:R-:W-:Y:S01]  /*2720*/  SYNCS.ARRIVE.TRANS64.RED.A1T0 RZ, [UR8], RZ ;  /* 0x000000ffffff79a7 */ /* 0x000fe20008100408 */
[----:B------:R-:W-:Y:S05]  /*2730*/  @P0 BRA `(.L_x_27) ;  /* 0x0000000000040947 */ /* 0x000fea0003800000 */
[----:B------:R-:W-:Y:S01]  /*2740*/  BPT.TRAP 0x1 ;  /* 0x000000040000795c */ /* 0x000fe20000300000 */
.L_x_27:
[----:B------:R-:W-:Y:S01]  /*2750*/  UIADD3 UR18, UR18, 0x1, URZ ;  /* 0x0000000112127890 */ /* 0x000fe2000fffe03f */
[C---:B------:R-:W-:Y:S01]  /*2760*/  ISETP.GT.AND P0, PT, R10.reuse, 0x1, PT ;  /* 0x000000010a00780c */ /* 0x040fe20003f04270 */
[----:B------:R-:W-:Y:S01]  /*2770*/  UIADD3 UR19, UR19, 0x1, URZ ;  /* 0x0000000113137890 */ /* 0x000fe2000fffe03f */
[----:B------:R-:W-:Y:S01]  /*2780*/  VIADD R10, R10, 0xffffffff ;  /* 0xffffffff0a0a7836 */ /* 0x000fe20000000000 */
[----:B------:R-:W-:Y:S02]  /*2790*/  UISETP.NE.AND UP0, UPT, UR18, 0xb, UPT ;  /* 0x0000000b1200788c */ /* 0x000fe4000bf05270 */
[----:B------:R-:W-:Y:S02]  /*27a0*/  UISETP.NE.AND UP1, UPT, UR19, 0xb, UPT ;  /* 0x0000000b1300788c */ /* 0x000fe4000bf25270 */
[----:B------:R-:W-:Y:S02]  /*27b0*/  USEL UR8, URZ, 0x1, UP0 ;  /* 0x000000013f087887 */ /* 0x000fe40008000000 */
[----:B------:R-:W-:-:S02]  /*27c0*/  USEL UR18, UR18, URZ, UP0 ;  /* 0x0000003f12127287 */ /* 0x000fc40008000000 */
[----:B------:R-:W-:Y:S02]  /*27d0*/  USEL UR19, UR19, URZ, UP1 ;  /* 0x0000003f13137287 */ /* 0x000fe40008800000 */
[----:B------:R-:W-:Y:S01]  /*27e0*/  LOP3.LUT R13, R13, UR8, RZ, 0x3c, !PT ;  /* 0x000000080d0d7c12 */ /* 0x000fe2000f8e3cff */
[----:B------:R-:W-:Y:S01]  /*27f0*/  UMOV UR8, 0x1 ;  /* 0x0000000100087882 */ /* 0x000fe20000000000 */
[----:B------:R-:W-:Y:S08]  /*2800*/  @P0 BRA `(.L_x_28) ;  /* 0xfffffff400e00947 */ /* 0x000ff0000383ffff */
.L_x_20:
[----:B------:R-:W-:Y:S01]  /*2810*/  UISETP.NE.AND UP0, UPT, UR6, URZ, UPT ;  /* 0x0000003f0600728c */ /* 0x000fe2000bf05270 */
[----:B01----:R-:W0:Y:S03]  /*2820*/  LDC R10, c[0x0][0x28c] ;  /* 0x0000a300ff0a7b82 */ /* 0x003e260000000800 */
[----:B------:R-:W-:-:S06]  /*2830*/  USEL UR6, URZ, 0x1, !UP0 ;  /* 0x000000013f067887 */ /* 0x000fcc000c000000 */
[----:B------:R-:W-:Y:S02]  /*2840*/  ISETP.NE.AND P0, PT, RZ, UR6, PT ;  /* 0x00000006ff007c0c */ /* 0x000fe4000bf05270 */
[----:B0-----:R-:W-:-:S11]  /*2850*/  ISETP.GE.AND P1, PT, R10, 0x1, PT ;  /* 0x000000010a00780c */ /* 0x001fd60003f26270 */
[----:B------:R-:W-:Y:S05]  /*2860*/  @!P0 BRA `(.L_x_29) ;  /* 0x0000000400048947 */ /* 0x000fea0003800000 */
[----:B------:R-:W-:Y:S02]  /*2870*/  WARPGROUP.DEPBAR.LE gsb0, 0x0 ;  /* 0x00008000000079c5 */ /* 0x000fe40000010000 */
[----:B------:R-:W-:Y:S01]  /*2880*/  FADD R145, R56, R145 ;  /* 0x0000009138917221 */ /* 0x000fe20000000000 */
        /* <DEDUP_REMOVED lines=62> */
[----:B------:R-:W-:-:S07]  /*2c70*/  FADD R18, R18, R55 ;  /* 0x0000003712127221 */ /* 0x000fce0000000000 */
.L_x_29:
[----:B------:R-:W-:Y:S02]  /*2c80*/  WARPGROUP.DEPBAR.LE gsb0, 0x0 ;  /* 0x00008000000079c5 */ /* 0x000fe40000010000 */
[----:B------:R-:W-:Y:S05]  /*2c90*/  @!P1 BRA `(.L_x_30) ;  /* 0x0000000000409947 */ /* 0x000fea0003800000 */
[----:B------:R-:W-:-:S13]  /*2ca0*/  ISETP.NE.AND P0, PT, R142, 0x3, PT ;  /* 0x000000038e00780c */ /* 0x000fda0003f05270 */
[----:B------:R-:W-:Y:S05]  /*2cb0*/  @!P0 BRA `(.L_x_31) ;  /* 0x0000000000048947 */ /* 0x000fea0003800000 */
[----:B------:R-:W-:Y:S01]  /*2cc0*/  BPT.TRAP 0x1 ;  /* 0x000000040000795c */ /* 0x000fe20000300000 */
.L_x_31:
[----:B------:R-:W-:Y:S01]  /*2cd0*/  UISETP.LT.AND UP0, UPT, UR9, 0x1, UPT ;  /* 0x000000010900788c */ /* 0x000fe2000bf01270 */
[----:B------:R-:W-:-:S03]  /*2ce0*/  ISETP.GT.U32.AND P0, PT, R4, 0x1, PT ;  /* 0x000000010400780c */ /* 0x000fc60003f04070 */
[----:B------:R-:W-:-:S04]  /*2cf0*/  USEL UR8, UR9, 0x1, UP0 ;  /* 0x0000000109087887 */ /* 0x000fc80008000000 */
[----:B------:R-:W-:-:S04]  /*2d00*/  UIADD3 UR8, UR5, UR9, -UR8 ;  /* 0x0000000905087290 */ /* 0x000fc8000fffe808 */
[----:B------:R-:W-:-:S04]  /*2d10*/  UIMAD.WIDE.U32 UR6, UR8, -0x45d1745d, URZ ;  /* 0xba2e8ba3080678a5 */ /* 0x000fc8000f8e003f */
[----:B------:R-:W-:-:S04]  /*2d20*/  USHF.R.U32.HI UR6, URZ, 0x3, UR7 ;  /* 0x000000033f067899 */ /* 0x000fc80008011607 */
[----:B------:R-:W-:-:S04]  /*2d30*/  UIMAD UR8, UR6, -0xb, UR8 ;  /* 0xfffffff5060878a4 */ /* 0x000fc8000f8e0208 */
[----:B------:R-:W-:-:S04]  /*2d40*/  ULEA UR8, UR8, UR10, 0x3 ;  /* 0x0000000a08087291 */ /* 0x000fc8000f8e183f */
[----:B------:R-:W-:-:S04]  /*2d50*/  UIADD3 UR8, UR8, 0x58, URZ ;  /* 0x0000005808087890 */ /* 0x000fc8000fffe03f */
[----:B------:R-:W-:-:S09]  /*2d60*/  UPRMT UR8, URZ, 0x654, UR8 ;  /* 0x000006543f087896 */ /* 0x000fd20008000008 */
[----:B------:R-:W-:Y:S01]  /*2d70*/  SYNCS.ARRIVE.TRANS64.RED.A1T0 RZ, [UR8], RZ ;  /* 0x000000ffffff79a7 */ /* 0x000fe20008100408 */
[----:B------:R-:W-:Y:S05]  /*2d80*/  @P0 BRA `(.L_x_30) ;  /* 0x0000000000040947 */ /* 0x000fea0003800000 */
[----:B------:R-:W-:Y:S01]  /*2d90*/  BPT.TRAP 0x1 ;  /* 0x000000040000795c */ /* 0x000fe20000300000 */
.L_x_30:
[----:B------:R-:W0:Y:S01]  /*2da0*/  LDC R14, c[0x0][0x288] ;  /* 0x0000a200ff0e7b82 */ /* 0x000e220000000800 */
[----:B------:R-:W-:Y:S01]  /*2db0*/  IMAD.SHL.U32 R33, R7, 0x40, RZ ;  /* 0x0000004007217824 */ /* 0x000fe200078e00ff */
[--C-:B------:R-:W-:Y:S01]  /*2dc0*/  SHF.R.U32.HI R10, RZ, 0x2, R0.reuse ;  /* 0x00000002ff0a7819 */ /* 0x100fe20000011600 */
[----:B------:R-:W-:Y:S01]  /*2dd0*/  UIADD3 UR5, UR9, UR5, URZ ;  /* 0x0000000509057290 */ /* 0x000fe2000fffe03f */
[----:B------:R-:W-:Y:S01]  /*2de0*/  LOP3.LUT R12, R0, 0x60, RZ, 0xc0, !PT ;  /* 0x00000060000c7812 */ /* 0x000fe200078ec0ff */
[----:B------:R-:W-:Y:S01]  /*2df0*/  IMAD.SHL.U32 R34, R6, 0x100, RZ ;  /* 0x0000010006227824 */ /* 0x000fe200078e00ff */
[----:B------:R-:W-:Y:S01]  /*2e00*/  SHF.R.U32.HI R13, RZ, 0x7, R0 ;  /* 0x00000007ff0d7819 */ /* 0x000fe20000011600 */
[----:B------:R-:W-:Y:S01]  /*2e10*/  UISETP.GT.U32.AND UP0, UPT, UR5, 0xa, UPT ;  /* 0x0000000a0500788c */ /* 0x000fe2000bf04070 */
[----:B------:R-:W-:Y:S01]  /*2e20*/  LOP3.LUT R11, R10, 0x7, RZ, 0xc0, !PT ;  /* 0x000000070a0b7812 */ /* 0x000fe200078ec0ff */
[C---:B------:R-:W-:Y:S01]  /*2e30*/  IMAD.SHL.U32 R26, R0.reuse, 0x2, RZ ;  /* 0x00000002001a7824 */ /* 0x040fe200078e00ff */
[----:B------:R-:W-:Y:S01]  /*2e40*/  SHF.R.U32.HI R12, RZ, 0x1, R12 ;  /* 0x00000001ff0c7819 */ /* 0x000fe2000001160c */
[----:B------:R-:W-:Y:S01]  /*2e50*/  ULDC UR12, c[0x0][0x284] ;  /* 0x0000a100000c7ab9 */ /* 0x000fe20000000800 */
[----:B------:R-:W-:Y:S01]  /*2e60*/  LOP3.LUT R10, R13, 0x1, RZ, 0xc0, !PT ;  /* 0x000000010d0a7812 */ /* 0x000fe200078ec0ff */
[----:B------:R-:W-:Y:S01]  /*2e70*/  UISETP.LT.U32.AND UP0, UPT, UR9, 0xb, UP0 ;  /* 0x0000000b0900788c */ /* 0x000fe20008701070 */
[----:B------:R-:W-:Y:S01]  /*2e80*/  IADD3 R15, RZ, -R12, -R11 ;  /* 0x8000000cff0f7210 */ /* 0x000fe20007ffe80b */
[----:B------:R-:W-:Y:S01]  /*2e90*/  UISETP.GE.U32.AND UP1, UPT, UR9, 0xb, UPT ;  /* 0x0000000b0900788c */ /* 0x000fe2000bf26070 */
[----:B------:R-:W-:Y:S01]  /*2ea0*/  LOP3.LUT R13, R0, 0x3, RZ, 0xc0, !PT ;  /* 0x00000003000d7812 */ /* 0x000fe200078ec0ff */
[C---:B------:R-:W-:Y:S01]  /*2eb0*/  IMAD.SHL.U32 R24, R10.reuse, 0x40, RZ ;  /* 0x000000400a187824 */ /* 0x040fe200078e00ff */
[----:B------:R-:W-:Y:S01]  /*2ec0*/  SHF.R.S32.HI R29, RZ, 0x1f, R5 ;  /* 0x0000001fff1d7819 */ /* 0x000fe20000011405 */
[----:B------:R-:W-:Y:S01]  /*2ed0*/  UIMAD.WIDE.U32 UR6, UR5, -0x45d1745d, URZ ;  /* 0xba2e8ba3050678a5 */ /* 0x000fe2000f8e003f */
[C---:B------:R-:W-:Y:S01]  /*2ee0*/  LOP3.LUT R26, R33.reuse, 0x6, R26, 0xf8, !PT ;  /* 0x00000006211a7812 */ /* 0x040fe200078ef81a */
[----:B------:R-:W-:Y:S01]  /*2ef0*/  USEL UR8, URZ, 0x1, !UP0 ;  /* 0x000000013f087887 */ /* 0x000fe2000c000000 */
[----:B------:R-:W-:Y:S01]  /*2f00*/  IMAD R15, R10, -0x40, R15 ;  /* 0xffffffc00a0f7824 */ /* 0x000fe200078e020f */
[----:B------:R-:W-:Y:S01]  /*2f10*/  ULDC.64 UR10, c[0x0][0x5d0] ;  /* 0x00017400000a7ab9 */ /* 0x000fe20000000a00 */
[----:B0-----:R-:W-:Y:S01]  /*2f20*/  ISETP.GE.AND P0, PT, R33, R14, PT ;  /* 0x0000000e2100720c */ /* 0x001fe20003f06270 */
[----:B------:R-:W-:Y:S01]  /*2f30*/  IMAD R10, R13, -0x2, R14 ;  /* 0xfffffffe0d0a7824 */ /* 0x000fe200078e020e */
[----:B------:R-:W-:Y:S01]  /*2f40*/  SHF.R.S32.HI R27, RZ, 0x1f, R26 ;  /* 0x0000001fff1b7819 */ /* 0x000fe2000001141a */
[----:B------:R-:W-:Y:S01]  /*2f50*/  IMAD R14, R29, UR10, RZ ;  /* 0x0000000a1d0e7c24 */ /* 0x000fe2000f8e02ff */
[----:B------:R-:W-:Y:S01]  /*2f60*/  ISETP.GE.OR P0, PT, R34, UR12, P0 ;  /* 0x0000000c22007c0c */ /* 0x000fe20008706670 */
[----:B------:R-:W-:Y:S01]  /*2f70*/  USHF.R.U32.HI UR6, URZ, 0x3, UR7 ;  /* 0x000000033f067899 */ /* 0x000fe20008011607 */
[----:B------:R-:W-:Y:S01]  /*2f80*/  LOP3.LUT R35, R24, 0x40, R11, 0xe2, !PT ;  /* 0x0000004018237812 */ /* 0x000fe200078ee20b */
[----:B------:R-:W-:Y:S01]  /*2f90*/  ULOP3.LUT UR4, UR4, UR8, URZ, 0x3c, !UPT ;  /* 0x0000000804047292 */ /* 0x000fe2000f8e3c3f */
[----:B------:R-:W-:Y:S01]  /*2fa0*/  IMAD.WIDE R24, R6, 0x100, RZ ;  /* 0x0000010006187825 */ /* 0x000fe200078e02ff */
[----:B------:R-:W-:Y:S01]  /*2fb0*/  UIMAD UR5, UR6, -0xb, UR5 ;  /* 0xfffffff5060578a4 */ /* 0x000fe2000f8e0205 */
[----:B------:R-:W-:Y:S01]  /*2fc0*/  IADD3 R34, -R34, UR12, R15 ;  /* 0x0000000c22227c10 */ /* 0x000fe2000fffe10f */
[----:B------:R-:W-:Y:S01]  /*2fd0*/  @UP1 ULOP3.LUT UR4, UR4, 0x1, UR6, 0x78, !UPT ;  /* 0x0000000104041892 */ /* 0x000fe2000f8e7806 */
[C---:B------:R-:W-:Y:S01]  /*2fe0*/  IMAD R11, R5.reuse, UR11, R14 ;  /* 0x0000000b050b7c24 */ /* 0x040fe2000f8e020e */
[----:B------:R-:W-:Y:S01]  /*2ff0*/  LOP3.LUT R35, R24, R35, R12, 0xfe, !PT ;  /* 0x0000002318237212 */ /* 0x000fe200078efe0c */
[----:B------:R-:W-:-:S04]  /*3000*/  IMAD.WIDE.U32 R6, R5, UR10, R26 ;  /* 0x0000000a05067c25 */ /* 0x000fc8000f8e001a */
[----:B------:R-:W-:Y:S02]  /*3010*/  IMAD.IADD R7, R7, 0x1, R11 ;  /* 0x0000000107077824 */ /* 0x000fe400078e020b */
[----:B------:R-:W-:Y:S02]  /*3020*/  IMAD.IADD R33, R10, 0x1, -R33 ;  /* 0x000000010a217824 */ /* 0x000fe400078e0a21 */
[----:B------:R-:W-:Y:S01]  /*3030*/  IMAD.MOV.U32 R32, RZ, RZ, -0x1 ;  /* 0xffffffffff207424 */ /* 0x000fe200078e00ff */
[----:B------:R-:W-:Y:S06]  /*3040*/  @P0 BRA `(.L_x_32) ;  /* 0x0000004800040947 */ /* 0x000fec0003800000 */
[----:B------:R-:W0:Y:S01]  /*3050*/  LDC.64 R30, c[0x0][0x5c8] ;  /* 0x00017200ff1e7b82 */ /* 0x000e220000000a00 */
[----:B------:R-:W-:Y:S01]  /*3060*/  ULDC.64 UR6, c[0x0][0x5c0] ;  /* 0x0001700000067ab9 */ /* 0x000fe20000000a00 */
[----:B------:R-:W-:Y:S01]  /*3070*/  BSSY B0, `(.L_x_32) ;  /* 0x000047e000007945 */ /* 0x000fe20003800000 */
[-C--:B0-----:R-:W-:Y:S02]  /*3080*/  IMAD R10, R25, R30.reuse, RZ ;  /* 0x0000001e190a7224 */ /* 0x081fe400078e02ff */
[----:B------:R-:W-:-:S04]  /*3090*/  IMAD.WIDE.U32 R6, R35, R30, R6 ;  /* 0x0000001e23067225 */ /* 0x000fc800078e0006 */
[----:B------:R-:W-:Y:S01]  /*30a0*/  IMAD R13, R35, R31, R10 ;  /* 0x0000001f230d7224 */ /* 0x000fe200078e020a */
[----:B------:R-:W-:Y:S01]  /*30b0*/  IADD3 R14, P4, R6, UR6, RZ ;  /* 0x00000006060e7c10 */ /* 0x000fe2000ff9e0ff */
[C---:B------:R-:W-:Y:S01]  /*30c0*/  IMAD.SHL.U32 R11, R30.reuse, 0x80, RZ ;  /* 0x000000801e0b7824 */ /* 0x040fe200078e00ff */
[C---:B------:R-:W-:Y:S01]  /*30d0*/  LEA R28, P2, R30.reuse, R6, 0x3 ;  /* 0x000000061e1c7211 */ /* 0x040fe200078418ff */
[----:B------:R-:W-:Y:S01]  /*30e0*/  IMAD.IADD R36, R7, 0x1, R13 ;  /* 0x0000000107247824 */ /* 0x000fe200078e020d */
[----:B------:R-:W-:Y:S02]  /*30f0*/  SHF.L.U64.HI R7, R30, 0x7, R31 ;  /* 0x000000071e077819 */ /* 0x000fe4000001021f */
[----:B------:R-:W-:Y:S02]  /*3100*/  IADD3 R10, P1, P0, R6, UR6, R11 ;  /* 0x00000006060a7c10 */ /* 0x000fe4000f83e00b */
[----:B------:R-:W-:Y:S02]  /*3110*/  IADD3.X R15, R36, UR7, RZ, P4, !PT ;  /* 0x00000007240f7c10 */ /* 0x000fe4000a7fe4ff */
[----:B---3-5:R-:W-:-:S02]  /*3120*/  FSETP.NEU.AND P4, PT, R9, RZ, PT ;  /* 0x000000ff0900720b */ /* 0x028fc40003f8d000 */
[----:B------:R-:W-:Y:S02]  /*3130*/  LEA.HI.X R30, R30, R36, R31, 0x3, P2 ;  /* 0x000000241e1e7211 */ /* 0x000fe400010f1c1f */
[C---:B------:R-:W-:Y:S02]  /*3140*/  IADD3 R12, P2, R28.reuse, UR6, RZ ;  /* 0x000000061c0c7c10 */ /* 0x040fe4000ff5e0ff */
[----:B------:R-:W-:Y:S02]  /*3150*/  IADD3 R6, P5, P6, R28, UR6, R11 ;  /* 0x000000061c067c10 */ /* 0x000fe4000febe00b */
[--C-:B------:R-:W-:Y:S02]  /*3160*/  IADD3.X R11, R36, UR7, R7.reuse, P1, P0 ;  /* 0x00000007240b7c10 */ /* 0x100fe40008fe0407 */
[C---:B------:R-:W-:Y:S02]  /*3170*/  IADD3.X R13, R30.reuse, UR7, RZ, P2, !PT ;  /* 0x000000071e0d7c10 */ /* 0x040fe400097fe4ff */
[----:B------:R-:W-:Y:S01]  /*3180*/  IADD3.X R7, R30, UR7, R7, P5, P6 ;  /* 0x000000071e077c10 */ /* 0x000fe2000afec407 */
[----:B------:R-:W-:Y:S06]  /*3190*/  @!P4 BRA `(.L_x_33) ;  /* 0x00000034009cc947 */ /* 0x000fec0003800000 */
[----:B------:R-:W-:Y:S01]  /*31a0*/  ULDC.64 UR6, c[0x0][0x5b8] ;  /* 0x00016e0000067ab9 */ /* 0x000fe20000000a00 */
[----:B------:R-:W-:Y:S01]  /*31b0*/  ISETP.GE.AND P0, PT, R34, 0x1, PT ;  /* 0x000000012200780c */ /* 0x000fe20003f06270 */
[----:B------:R-:W-:Y:S01]  /*31c0*/  IMAD R28, R29, UR6, RZ ;  /* 0x000000061d1c7c24 */ /* 0x000fe2000f8e02ff */
[----:B------:R-:W-:Y:S01]  /*31d0*/  ULDC.64 UR10, c[0x0][0x5a8] ;  /* 0x00016a00000a7ab9 */ /* 0x000fe20000000a00 */
[----:B------:R-:W-:Y:S01]  /*31e0*/  IMAD.WIDE.U32 R26, R5, UR6, R26 ;  /* 0x00000006051a7c25 */ /* 0x000fe2000f8e001a */
[----:B------:R-:W-:Y:S01]  /*31f0*/  ISETP.LT.OR P4, PT, R33, 0x1, !P0 ;  /* 0x000000012100780c */ /* 0x000fe20004781670 */
[----:B------:R-:W-:Y:S02]  /*3200*/  BSSY B1, `(.L_x_34) ;  /* 0x000000c000017945 */ /* 0x000fe40003800000 */
[----:B------:R-:W-:Y:S01]  /*3210*/  IMAD R5, R5, UR7, R28 ;  /* 0x0000000705057c24 */ /* 0x000fe2000f8e021c */
[----:B------:R-:W-:Y:S02]  /*3220*/  ULDC.64 UR6, c[0x0][0x5b0] ;  /* 0x00016c0000067ab9 */ /* 0x000fe40000000a00 */
[----:B------:R-:W-:-:S02]  /*3230*/  IMAD R30, R25, UR6, RZ ;  /* 0x00000006191e7c24 */ /* 0x000fc4000f8e02ff */
[----:B------:R-:W-:Y:S02]  /*3240*/  IMAD.IADD R27, R27, 0x1, R5 ;  /* 0x000000011b1b7824 */ /* 0x000fe400078e0205 */
[C---:B------:R-:W-:Y:S02]  /*3250*/  IMAD R5, R35.reuse, UR7, R30 ;  /* 0x0000000723057c24 */ /* 0x040fe4000f8e021e */
[----:B------:R-:W-:-:S03]  /*3260*/  IMAD.WIDE.U32 R28, R35, UR6, R26 ;  /* 0x00000006231c7c25 */ /* 0x000fc6000f8e001a */
[----:B------:R-:W-:-:S04]  /*3270*/  IADD3 R28, P1, R28, UR10, RZ ;  /* 0x0000000a1c1c7c10 */ /* 0x000fc8000ff3e0ff */
[--C-:B------:R-:W-:Y:S02]  /*3280*/  IADD3.X R29, R29, UR11, R5.reuse, P1, !PT ;  /* 0x0000000b1d1d7c10 */ /* 0x100fe40008ffe405 */
[----:B------:R-:W-:Y:S01]  /*3290*/  PRMT R5, RZ, 0x7610, R5 ;  /* 0x00007610ff057816 */ /* 0x000fe20000000005 */
[----:B------:R-:W-:Y:S06]  /*32a0*/  @P4 BRA `(.L_x_35) ;  /* 0x0000000000044947 */ /* 0x000fec0003800000 */
[----:B------:R0:W5:Y:S02]  /*32b0*/  LDG.E.U8 R5, desc[UR16][R28.64] ;  /* 0x000000101c057981 */ /* 0x000164000c1e1100 */
.L_x_35:
[----:B------:R-:W-:Y:S05]  /*32c0*/  BSYNC B1 ;  /* 0x0000000000017941 */ /* 0x000fea0003800000 */
.L_x_34:
[----:B-----5:R-:W-:Y:S01]  /*32d0*/  LOP3.LUT R5, R5, 0xff, RZ, 0xc0, !PT ;  /* 0x000000ff05057812 */ /* 0x020fe200078ec0ff */
[----:B------:R-:W-:Y:S01]  /*32e0*/  BSSY B1, `(.L_x_36) ;  /* 0x000000b000017945 */ /* 0x000fe20003800000 */
[----:B------:R-:W-:Y:S02]  /*32f0*/  ISETP.LT.OR P2, PT, R33, 0x2, !P0 ;  /* 0x000000022100780c */ /* 0x000fe40004741670 */
[----:B------:R-:W-:-:S05]  /*3300*/  F2FP.F16.E5M2.UNPACK_B R5, R5 ;  /* 0x00000005ff05723e */ /* 0x000fca00020004ff */
[----:B------:R-:W-:Y:S01]  /*3310*/  HADD2.F32 R30, -RZ, R5.H0_H0 ;  /* 0x20000005ff1e7230 */ /* 0x000fe20000004100 */
[----:B------:R-:W-:-:S04]  /*3320*/  PRMT R5, RZ, 0x7610, R5 ;  /* 0x00007610ff057816 */ /* 0x000fc80000000005 */
[----:B------:R-:W-:-:S04]  /*3330*/  FMUL R30, R30, R9 ;  /* 0x000000091e1e7220 */ /* 0x000fc80000400000 */
[----:B--2---:R-:W-:-:S05]  /*3340*/  FFMA R30, R145, R8, R30 ;  /* 0x00000008911e7223 */ /* 0x004fca000000001e */
[----:B------:R-:W-:-:S05]  /*3350*/  F2FP.SATFINITE.E5M2.F32.PACK_AB_MERGE_C R31, RZ, R30, RZ ;  /* 0x0000001eff1f723e */ /* 0x000fca00048060ff */
[----:B------:R1:W-:Y:S01]  /*3360*/  @!P4 STG.E.U8 desc[UR16][R14.64], R31 ;  /* 0x0000001f0e00c986 */ /* 0x0003e2000c101110 */
[----:B------:R-:W-:Y:S05]  /*3370*/  @P2 BRA `(.L_x_37) ;  /* 0x0000000000042947 */ /* 0x000fea0003800000 */
[----:B------:R2:W5:Y:S02]  /*3380*/  LDG.E.U8 R5, desc[UR16][R28.64+0x1] ;  /* 0x000001101c057981 */ /* 0x000564000c1e1100 */
.L_x_37:
[----:B------:R-:W-:Y:S05]  /*3390*/  BSYNC B1 ;  /* 0x0000000000017941 */ /* 0x000fea0003800000 */
.L_x_36:
[----:B-----5:R-:W-:Y:S01]  /*33a0*/  LOP3.LUT R5, R5, 0xff, RZ, 0xc0, !PT ;  /* 0x000000ff05057812 */ /* 0x020fe200078ec0ff */
[----:B------:R-:W-:Y:S01]  /*33b0*/  BSSY B1, `(.L_x_38) ;  /* 0x0000013000017945 */ /* 0x000fe20003800000 */
[----:B------:R-:W-:Y:S02]  /*33c0*/  IADD3 R37, P1, R35, 0x8, RZ ;  /* 0x0000000823257810 */ /* 0x000fe40007f3e0ff */
[----:B------:R-:W-:-:S03]  /*33d0*/  F2FP.F16.E5M2.UNPACK_B R5, R5 ;  /* 0x00000005ff05723e */ /* 0x000fc600020004ff */
[----:B-1----:R-:W-:Y:S01]  /*33e0*/  IMAD.X R31, RZ, RZ, R25, P1 ;  /* 0x000000ffff1f7224 */ /* 0x002fe200008e0619 */
[----:B------:R-:W-:Y:S01]  /*33f0*/  ISETP.GE.AND P1, PT, R34, 0x9, PT ;  /* 0x000000092200780c */ /* 0x000fe20003f26270 */
[----:B------:R-:W-:Y:S02]  /*3400*/  HADD2.F32 R30, -RZ, R5.H0_H0 ;  /* 0x20000005ff1e7230 */ /* 0x000fe40000004100 */
[----:B------:R-:W-:Y:S01]  /*3410*/  IMAD R36, R31, UR6, RZ ;  /* 0x000000061f247c24 */ /* 0x000fe2000f8e02ff */
[----:B------:R-:W-:Y:S02]  /*3420*/  ISETP.LT.OR P5, PT, R33, 0x1, !P1 ;  /* 0x000000012100780c */ /* 0x000fe40004fa1670 */
[----:B------:R-:W-:Y:S01]  /*3430*/  FMUL R5, R30, R9 ;  /* 0x000000091e057220 */ /* 0x000fe20000400000 */
[----:B------:R-:W-:-:S04]  /*3440*/  IMAD.WIDE.U32 R30, R37, UR6, R26 ;  /* 0x00000006251e7c25 */ /* 0x000fc8000f8e001a */
[----:B------:R-:W-:Y:S01]  /*3450*/  FFMA R5, R140, R8, R5 ;  /* 0x000000088c057223 */ /* 0x000fe20000000005 */
[----:B------:R-:W-:Y:S01]  /*3460*/  IMAD R37, R37, UR7, R36 ;  /* 0x0000000725257c24 */ /* 0x000fe2000f8e0224 */
[----:B------:R-:W-:-:S03]  /*3470*/  IADD3 R30, P4, R30, UR10, RZ ;  /* 0x0000000a1e1e7c10 */ /* 0x000fc6000ff9e0ff */
[----:B------:R-:W-:Y:S02]  /*3480*/  F2FP.SATFINITE.E5M2.F32.PACK_AB_MERGE_C R39, RZ, R5, RZ ;  /* 0x00000005ff27723e */ /* 0x000fe400048060ff */
[----:B------:R-:W-:Y:S02]  /*3490*/  IADD3.X R31, R31, UR11, R37, P4, !PT ;  /* 0x0000000b1f1f7c10 */ /* 0x000fe4000a7fe425 */
[----:B------:R-:W-:Y:S01]  /*34a0*/  PRMT R5, RZ, 0x7610, R5 ;  /* 0x00007610ff057816 */ /* 0x000fe20000000005 */
[----:B------:R1:W-:Y:S01]  /*34b0*/  @!P2 STG.E.U8 desc[UR16][R14.64+0x1], R39 ;  /* 0x000001270e00a986 */ /* 0x0003e2000c101110 */
[----:B------:R-:W-:Y:S05]  /*34c0*/  @P5 BRA `(.L_x_39) ;  /* 0x0000000000045947 */ /* 0x000fea0003800000 */
[----:B------:R3:W5:Y:S02]  /*34d0*/  LDG.E.U8 R5, desc[UR16][R30.64] ;  /* 0x000000101e057981 */ /* 0x000764000c1e1100 */
.L_x_39:
[----:B------:R-:W-:Y:S05]  /*34e0*/  BSYNC B1 ;  /* 0x0000000000017941 */ /* 0x000fea0003800000 */
.L_x_38:
[----:B-----5:R-:W-:Y:S01]  /*34f0*/  LOP3.LUT R5, R5, 0xff, RZ, 0xc0, !PT ;  /* 0x000000ff05057812 */ /* 0x020fe200078ec0ff */
[----:B------:R-:W-:Y:S01]  /*3500*/  BSSY B1, `(.L_x_40) ;  /* 0x000000b000017945 */ /* 0x000fe20003800000 */
[----:B------:R-:W-:Y:S02]  /*3510*/  ISETP.LT.OR P2, PT, R33, 0x2, !P1 ;  /* 0x000000022100780c */ /* 0x000fe40004f41670 */
[----:B------:R-:W-:-:S05]  /*3520*/  F2FP.F16.E5M2.UNPACK_B R5, R5 ;  /* 0x00000005ff05723e */ /* 0x000fca00020004ff */
[----:B------:R-:W-:Y:S01]  /*3530*/  HADD2.F32 R36, -RZ, R5.H0_H0 ;  /* 0x20000005ff247230 */ /* 0x000fe20000004100 */
[----:B------:R-:W-:-:S04]  /*3540*/  PRMT R5, RZ, 0x7610, R5 ;  /* 0x00007610ff057816 */ /* 0x000fc80000000005 */
[----:B------:R-:W-:-:S04]  /*3550*/  FMUL R36, R36, R9 ;  /* 0x0000000924247220 */ /* 0x000fc80000400000 */
[----:B------:R-:W-:-:S05]  /*3560*/  FFMA R36, R143, R8, R36 ;  /* 0x000000088f247223 */ /* 0x000fca0000000024 */
[----:B------:R-:W-:-:S05]  /*3570*/  F2FP.SATFINITE.E5M2.F32.PACK_AB_MERGE_C R37, RZ, R36, RZ ;  /* 0x00000024ff25723e */ /* 0x000fca00048060ff */
[----:B------:R4:W-:Y:S01]  /*3580*/  @!P5 STG.E.U8 desc[UR16][R12.64], R37 ;  /* 0x000000250c00d986 */ /* 0x0009e2000c101110 */
[----:B------:R-:W-:Y:S05]  /*3590*/  @P2 BRA `(.L_x_41) ;  /* 0x0000000000042947 */ /* 0x000fea0003800000 */
[----:B------:R0:W5:Y:S02]  /*35a0*/  LDG.E.U8 R5, desc[UR16][R30.64+0x1] ;  /* 0x000001101e057981 */ /* 0x000164000c1e1100 */
.L_x_41:
[----:B------:R-:W-:Y:S05]  /*35b0*/  BSYNC B1 ;  /* 0x0000000000017941 */ /* 0x000fea0003800000 */
.L_x_40:
[----:B-----5:R-:W-:Y:S01]  /*35c0*/  LOP3.LUT R5, R5, 0xff, RZ, 0xc0, !PT ;  /* 0x000000ff05057812 */ /* 0x020fe200078ec0ff */
[----:B------:R-:W-:Y:S01]  /*35d0*/  BSSY B1, `(.L_x_42) ;  /* 0x000000b000017945 */ /* 0x000fe20003800000 */
[----:B------:R-:W-:Y:S02]  /*35e0*/  ISETP.LT.OR P4, PT, R33, 0x9, !P0 ;  /* 0x000000092100780c */ /* 0x000fe40004781670 */
[----:B------:R-:W-:-:S05]  /*35f0*/  F2FP.F16.E5M2.UNPACK_B R5, R5 ;  /* 0x00000005ff05723e */ /* 0x000fca00020004ff */
[----:B------:R-:W-:-:S05]  /*3600*/  HADD2.F32 R36, -RZ, R5.H0_H0 ;  /* 0x20000005ff247230 */ /* 0x000fca0000004100 */
[----:B------:R-:W-:-:S04]  /*3610*/  FMUL R5, R36, R9 ;  /* 0x0000000924057220 */ /* 0x000fc80000400000 */
[----:B------:R-:W-:-:S05]  /*3620*/  FFMA R5, R138, R8, R5 ;  /* 0x000000088a057223 */ /* 0x000fca0000000005 */
[----:B----4-:R-:W-:Y:S02]  /*3630*/  F2FP.SATFINITE.E5M2.F32.PACK_AB_MERGE_C R37, RZ, R5, RZ ;  /* 0x00000005ff25723e */ /* 0x010fe400048060ff */
[----:B------:R-:W-:-:S03]  /*3640*/  PRMT R5, RZ, 0x7610, R5 ;  /* 0x00007610ff057816 */ /* 0x000fc60000000005 */
[----:B------:R4:W-:Y:S01]  /*3650*/  @!P2 STG.E.U8 desc[UR16][R12.64+0x1], R37 ;  /* 0x000001250c00a986 */ /* 0x0009e2000c101110 */
[----:B------:R-:W-:Y:S05]  /*3660*/  @P4 BRA `(.L_x_43) ;  /* 0x0000000000044947 */ /* 0x000fea0003800000 */
[----:B------:R0:W5:Y:S02]  /*3670*/  LDG.E.U8 R5, desc[UR16][R28.64+0x8] ;  /* 0x000008101c057981 */ /* 0x000164000c1e1100 */
.L_x_43:
[----:B------:R-:W-:Y:S05]  /*3680*/  BSYNC B1 ;  /* 0x0000000000017941 */ /* 0x000fea0003800000 */
.L_x_42:
        /* <DEDUP_REMOVED lines=8> */
[----:B----4-:R-:W-:-:S05]  /*3710*/  F2FP.SATFINITE.E5M2.F32.PACK_AB_MERGE_C R37, RZ, R36, RZ ;  /* 0x00000024ff25723e */ /* 0x010fca00048060ff */
[----:B------:R4:W-:Y:S01]  /*3720*/  @!P4 STG.E.U8 desc[UR16][R14.64+0x8], R37 ;  /* 0x000008250e00c986 */ /* 0x0009e2000c101110 */
[----:B------:R-:W-:Y:S05]  /*3730*/  @P2 BRA `(.L_x_45) ;  /* 0x0000000000042947 */ /* 0x000fea0003800000 */
[----:B------:R0:W5:Y:S02]  /*3740*/  LDG.E.U8 R5, desc[UR16][R28.64+0x9] ;  /* 0x000009101c057981 */ /* 0x000164000c1e1100 */
.L_x_45:
[----:B------:R-:W-:Y:S05]  /*3750*/  BSYNC B1 ;  /* 0x0000000000017941 */ /* 0x000fea0003800000 */
.L_x_44:
        /* <DEDUP_REMOVED lines=12> */
.L_x_47:
[----:B------:R-:W-:Y:S05]  /*3820*/  BSYNC B1 ;  /* 0x0000000000017941 */ /* 0x000fea0003800000 */
.L_x_46:
        /* <DEDUP_REMOVED lines=12> */
.L_x_49:
[----:B------:R-:W-:Y:S05]  /*38f0*/  BSYNC B1 ;  /* 0x0000000000017941 */ /* 0x000fea0003800000 */
.L_x_48:
        /* <DEDUP_REMOVED lines=12> */
.L_x_51:
[----:B------:R-:W-:Y:S05]  /*39c0*/  BSYNC B1 ;  /* 0x0000000000017941 */ /* 0x000fea0003800000 */
.L_x_50:
        /* <DEDUP_REMOVED lines=12> */
.L_x_53:
[----:B------:R-:W-:Y:S05]  /*3a90*/  BSYNC B1 ;  /* 0x0000000000017941 */ /* 0x000fea0003800000 */
.L_x_52:
        /* <DEDUP_REMOVED lines=12> */
.L_x_55:
[----:B------:R-:W-:Y:S05]  /*3b60*/  BSYNC B1 ;  /* 0x0000000000017941 */ /* 0x000fea0003800000 */
.L_x_54:
        /* <DEDUP_REMOVED lines=12> */
.L_x_57:
[----:B------:R-:W-:Y:S05]  /*3c30*/  BSYNC B1 ;  /* 0x0000000000017941 */ /* 0x000fea0003800000 */
.L_x_56:
        /* <DEDUP_REMOVED lines=12> */
.L_x_59:
[----:B------:R-:W-:Y:S05]  /*3d00*/  BSYNC B1 ;  /* 0x0000000000017941 */ /* 0x000fea0003800000 */
.L_x_58:
        /* <DEDUP_REMOVED lines=12> */
.L_x_61:
[----:B------:R-:W-:Y:S05]  /*3dd0*/  BSYNC B1 ;  /* 0x0000000000017941 */ /* 0x000fea0003800000 */
.L_x_60:
        /* <DEDUP_REMOVED lines=12> */
.L_x_63:
[----:B------:R-:W-:Y:S05]  /*3ea0*/  BSYNC B1 ;  /* 0x0000000000017941 */ /* 0x000fea0003800000 */
.L_x_62:
        /* <DEDUP_REMOVED lines=12> */
.L_x_65:
[----:B------:R-:W-:Y:S05]  /*3f70*/  BSYNC B1 ;  /* 0x0000000000017941 */ /* 0x000fea0003800000 */
.L_x_64:
        /* <DEDUP_REMOVED lines=12> */
.L_x_67:
[----:B------:R-:W-:Y:S05]  /*4040*/  BSYNC B1 ;  /* 0x0000000000017941 */ /* 0x000fea0003800000 */
.L_x_66:
        /* <DEDUP_REMOVED lines=12> */
.L_x_69:
[----:B------:R-:W-:Y:S05]  /*4110*/  BSYNC B1 ;  /* 0x0000000000017941 */ /* 0x000fea0003800000 */
.L_x_68:
        /* <DEDUP_REMOVED lines=12> */
.L_x_71:
[----:B------:R-:W-:Y:S05]  /*41e0*/  BSYNC B1 ;  /* 0x0000000000017941 */ /* 0x000fea0003800000 */
.L_x_70:
        /* <DEDUP_REMOVED lines=12> */
.L_x_73:
[----:B------:R-:W-:Y:S05]  /*42b0*/  BSYNC B1 ;  /* 0x0000000000017941 */ /* 0x000fea0003800000 */
.L_x_72:
        /* <DEDUP_REMOVED lines=12> */
.L_x_75:
[----:B------:R-:W-:Y:S05]  /*4380*/  BSYNC B1 ;  /* 0x0000000000017941 */ /* 0x000fea0003800000 */
.L_x_74:
        /* <DEDUP_REMOVED lines=12> */
.L_x_77:
[----:B------:R-:W-:Y:S05]  /*4450*/  BSYNC B1 ;  /* 0x0000000000017941 */ /* 0x000fea0003800000 */
.L_x_76:
        /* <DEDUP_REMOVED lines=12> */
.L_x_79:
[----:B------:R-:W-:Y:S05]  /*4520*/  BSYNC B1 ;  /* 0x0000000000017941 */ /* 0x000fea0003800000 */
.L_x_78:
        /* <DEDUP_REMOVED lines=12> */
.L_x_81:
[----:B------:R-:W-:Y:S05]  /*45f0*/  BSYNC B1 ;  /* 0x0000000000017941 */ /* 0x000fea0003800000 */
.L_x_80:
        /* <DEDUP_REMOVED lines=12> */
.L_x_83:
[----:B------:R-:W-:Y:S05]  /*46c0*/  BSYNC B1 ;  /* 0x0000000000017941 */ /* 0x000fea0003800000 */
.L_x_82:
        /* <DEDUP_REMOVED lines=12> */
.L_x_85:
[----:B------:R-:W-:Y:S05]  /*4790*/  BSYNC B1 ;  /* 0x0000000000017941 */ /* 0x000fea0003800000 */
.L_x_84:
        /* <DEDUP_REMOVED lines=12> */
.L_x_87:
[----:B------:R-:W-:Y:S05]  /*4860*/  BSYNC B1 ;  /* 0x0000000000017941 */ /* 0x000fea0003800000 */
.L_x_86:
        /* <DEDUP_REMOVED lines=12> */
.L_x_89:
[----:B------:R-:W-:Y:S05]  /*4930*/  BSYNC B1 ;  /* 0x0000000000017941 */ /* 0x000fea0003800000 */
.L_x_88:
        /* <DEDUP_REMOVED lines=12> */
.L_x_91:
[----:B------:R-:W-:Y:S05]  /*4a00*/  BSYNC B1 ;  /* 0x0000000000017941 */ /* 0x000fea0003800000 */
.L_x_90:
        /* <DEDUP_REMOVED lines=12> */
.L_x_93:
[----:B------:R-:W-:Y:S05]  /*4ad0*/  BSYNC B1 ;  /* 0x0000000000017941 */ /* 0x000fea0003800000 */
.L_x_92:
[----:B-----5:R-:W-:Y:S01]  /*4ae0*/  LOP3.LUT R5, R5, 0xff, RZ, 0xc0, !PT ;  /* 0x000000ff05057812 */ /* 0x020fe200078ec0ff */
[----:B------:R-:W-:Y:S01]  /*4af0*/  BSSY B1, `(.L_x_94) ;  /* 0x000000b000017945 */ /* 0x000fe20003800000 */
[----:B------:R-:W-:Y:S02]  /*4b00*/  ISETP.LT.OR P2, PT, R33, 0x39, !P1 ;  /* 0x000000392100780c */ /* 0x000fe40004f41670 */
[----:B------:R-:W-:-:S05]  /*4b10*/  F2FP.F16.E5M2.UNPACK_B R5, R5 ;  /* 0x00000005ff05723e */ /* 0x000fca00020004ff */
[----:B0-2---:R-:W-:-:S05]  /*4b20*/  HADD2.F32 R28, -RZ, R5.H0_H0 ;  /* 0x20000005ff1c7230 */ /* 0x005fca0000004100 */
[----:B------:R-:W-:-:S04]  /*4b30*/  FMUL R5, R28, R9 ;  /* 0x000000091c057220 */ /* 0x000fc80000400000 */
[----:B------:R-:W-:-:S05]  /*4b40*/  FFMA R5, R112, R8, R5 ;  /* 0x0000000870057223 */ /* 0x000fca0000000005 */
[----:B------:R-:W-:Y:S02]  /*4b50*/  F2FP.SATFINITE.E5M2.F32.PACK_AB_MERGE_C R29, RZ, R5, RZ ;  /* 0x00000005ff1d723e */ /* 0x000fe400048060ff */
[----:B------:R-:W-:-:S03]  /*4b60*/  PRMT R5, RZ, 0x7610, R5 ;  /* 0x00007610ff057816 */ /* 0x000fc60000000005 */
[----:B------:R0:W-:Y:S01]  /*4b70*/  @!P0 STG.E.U8 desc[UR16][R14.64+0x39], R29 ;  /* 0x0000391d0e008986 */ /* 0x0001e2000c101110 */
[----:B------:R-:W-:Y:S05]  /*4b80*/  @P2 BRA `(.L_x_95) ;  /* 0x0000000000042947 */ /* 0x000fea0003800000 */
[----:B------:R2:W5:Y:S02]  /*4b90*/  LDG.E.U8 R5, desc[UR16][R30.64+0x38] ;  /* 0x000038101e057981 */ /* 0x000564000c1e1100 */
.L_x_95:
[----:B------:R-:W-:Y:S05]  /*4ba0*/  BSYNC B1 ;  /* 0x0000000000017941 */ /* 0x000fea0003800000 */
.L_x_94:
[----:B-----5:R-:W-:Y:S01]  /*4bb0*/  LOP3.LUT R5, R5, 0xff, RZ, 0xc0, !PT ;  /* 0x000000ff05057812 */ /* 0x020fe200078ec0ff */
[----:B------:R-:W-:Y:S01]  /*4bc0*/  BSSY B1, `(.L_x_96) ;  /* 0x000000b000017945 */ /* 0x000fe20003800000 */
[----:B------:R-:W-:Y:S02]  /*4bd0*/  ISETP.LT.OR P1, PT, R33, 0x3a, !P1 ;  /* 0x0000003a2100780c */ /* 0x000fe40004f21670 */
[----:B------:R-:W-:-:S05]  /*4be0*/  F2FP.F16.E5M2.UNPACK_B R5, R5 ;  /* 0x00000005ff05723e */ /* 0x000fca00020004ff */
[----:B01--4-:R-:W-:Y:S01]  /*4bf0*/  HADD2.F32 R14, -RZ, R5.H0_H0 ;  /* 0x20000005ff0e7230 */ /* 0x013fe20000004100 */
[----:B------:R-:W-:-:S04]  /*4c00*/  PRMT R5, RZ, 0x7610, R5 ;  /* 0x00007610ff057816 */ /* 0x000fc80000000005 */
[----:B------:R-:W-:-:S04]  /*4c10*/  FMUL R14, R14, R9 ;  /* 0x000000090e0e7220 */ /* 0x000fc80000400000 */
[----:B------:R-:W-:-:S05]  /*4c20*/  FFMA R14, R115, R8, R14 ;  /* 0x00000008730e7223 */ /* 0x000fca000000000e */
[----:B------:R-:W-:-:S05]  /*4c30*/  F2FP.SATFINITE.E5M2.F32.PACK_AB_MERGE_C R15, RZ, R14, RZ ;  /* 0x0000000eff0f723e */ /* 0x000fca00048060ff */
[----:B------:R0:W-:Y:S01]  /*4c40*/  @!P2 STG.E.U8 desc[UR16][R12.64+0x38], R15 ;  /* 0x0000380f0c00a986 */ /* 0x0001e2000c101110 */
[----:B------:R-:W-:Y:S05]  /*4c50*/  @P1 BRA `(.L_x_97) ;  /* 0x0000000000041947 */ /* 0x000fea0003800000 */
[----:B------:R1:W5:Y:S02]  /*4c60*/  LDG.E.U8 R5, desc[UR16][R30.64+0x39] ;  /* 0x000039101e057981 */ /* 0x000364000c1e1100 */
.L_x_97:
[----:B------:R-:W-:Y:S05]  /*4c70*/  BSYNC B1 ;  /* 0x0000000000017941 */ /* 0x000fea0003800000 */
.L_x_96:
[----:B-----5:R-:W-:Y:S01]  /*4c80*/  LOP3.LUT R5, R5, 0xff, RZ, 0xc0, !PT ;  /* 0x000000ff05057812 */ /* 0x020fe200078ec0ff */
[----:B------:R-:W-:Y:S01]  /*4c90*/  BSSY B1, `(.L_x_98) ;  /* 0x0000013000017945 */ /* 0x000fe20003800000 */
[----:B------:R-:W-:Y:S02]  /*4ca0*/  IADD3 R29, P0, R35, 0x80, RZ ;  /* 0x00000080231d7810 */ /* 0x000fe40007f1e0ff */
[----:B------:R-:W-:-:S03]  /*4cb0*/  F2FP.F16.E5M2.UNPACK_B R5, R5 ;  /* 0x00000005ff05723e */ /* 0x000fc600020004ff */
[----:B0-----:R-:W-:Y:S01]  /*4cc0*/  IMAD.X R15, RZ, RZ, R25, P0 ;  /* 0x000000ffff0f7224 */ /* 0x001fe200000e0619 */
        /* <DEDUP_REMOVED lines=9> */
[----:B-123--:R-:W-:Y:S02]  /*4d60*/  F2FP.SATFINITE.E5M2.F32.PACK_AB_MERGE_C R31, RZ, R5, RZ ;  /* 0x00000005ff1f723e */ /* 0x00efe400048060ff */
[----:B------:R-:W-:Y:S02]  /*4d70*/  IADD3.X R15, R15, UR11, R29, P2, !PT ;  /* 0x0000000b0f0f7c10 */ /* 0x000fe400097fe41d */
[----:B------:R-:W-:Y:S01]  /*4d80*/  PRMT R5, RZ, 0x7610, R5 ;  /* 0x00007610ff057816 */ /* 0x000fe20000000005 */
[----:B------:R0:W-:Y:S01]  /*4d90*/  @!P1 STG.E.U8 desc[UR16][R12.64+0x39], R31 ;  /* 0x0000391f0c009986 */ /* 0x0001e2000c101110 */
[----:B------:R-:W-:Y:S05]  /*4da0*/  @P4 BRA `(.L_x_99) ;  /* 0x0000000000044947 */ /* 0x000fea0003800000 */
[----:B------:R1:W5:Y:S02]  /*4db0*/  LDG.E.U8 R5, desc[UR16][R14.64] ;  /* 0x000000100e057981 */ /* 0x000364000c1e1100 */
.L_x_99:
[----:B------:R-:W-:Y:S05]  /*4dc0*/  BSYNC B1 ;  /* 0x0000000000017941 */ /* 0x000fea0003800000 */
.L_x_98:
[----:B-----5:R-:W-:Y:S01]  /*4dd0*/  LOP3.LUT R5, R5, 0xff, RZ, 0xc0, !PT ;  /* 0x000000ff05057812 */ /* 0x020fe200078ec0ff */
[----:B------:R-:W-:Y:S01]  /*4de0*/  BSSY B1, `(.L_x_100) ;  /* 0x000000b000017945 */ /* 0x000fe20003800000 */
[----:B------:R-:W-:Y:S02]  /*4df0*/  ISETP.LT.OR P2, PT, R33, 0x2, !P0 ;  /* 0x000000022100780c */ /* 0x000fe40004741670 */
[----:B------:R-:W-:-:S05]  /*4e00*/  F2FP.F16.E5M2.UNPACK_B R5, R5 ;  /* 0x00000005ff05723e */ /* 0x000fca00020004ff */
[----:B0-----:R-:W-:Y:S01]  /*4e10*/  HADD2.F32 R12, -RZ, R5.H0_H0 ;  /* 0x20000005ff0c7230 */ /* 0x001fe20000004100 */
[----:B------:R-:W-:-:S04]  /*4e20*/  PRMT R5, RZ, 0x7610, R5 ;  /* 0x00007610ff057816 */ /* 0x000fc80000000005 */
[----:B------:R-:W-:-:S04]  /*4e30*/  FMUL R12, R12, R9 ;  /* 0x000000090c0c7220 */ /* 0x000fc80000400000 */
[----:B------:R-:W-:-:S05]  /*4e40*/  FFMA R12, R113, R8, R12 ;  /* 0x00000008710c7223 */ /* 0x000fca000000000c */
[----:B------:R-:W-:-:S05]  /*4e50*/  F2FP.SATFINITE.E5M2.F32.PACK_AB_MERGE_C R13, RZ, R12, RZ ;  /* 0x0000000cff0d723e */ /* 0x000fca00048060ff */
[----:B------:R0:W-:Y:S01]  /*4e60*/  @!P4 STG.E.U8 desc[UR16][R10.64], R13 ;  /* 0x0000000d0a00c986 */ /* 0x0001e2000c101110 */
[----:B------:R-:W-:Y:S05]  /*4e70*/  @P2 BRA `(.L_x_101) ;  /* 0x0000000000042947 */ /* 0x000fea0003800000 */
[----:B------:R2:W5:Y:S02]  /*4e80*/  LDG.E.U8 R5, desc[UR16][R14.64+0x1] ;  /* 0x000001100e057981 */ /* 0x000564000c1e1100 */
.L_x_101:
[----:B------:R-:W-:Y:S05]  /*4e90*/  BSYNC B1 ;  /* 0x0000000000017941 */ /* 0x000fea0003800000 */
.L_x_100:
[----:B-----5:R-:W-:Y:S01]  /*4ea0*/  LOP3.LUT R5, R5, 0xff, RZ, 0xc0, !PT ;  /* 0x000000ff05057812 */ /* 0x020fe200078ec0ff */
[----:B------:R-:W-:Y:S01]  /*4eb0*/  BSSY B1, `(.L_x_102) ;  /* 0x0000013000017945 */ /* 0x000fe20003800000 */
[----:B------:R-:W-:Y:S02]  /*4ec0*/  IADD3 R35, P1, R35, 0x88, RZ ;  /* 0x0000008823237810 */ /* 0x000fe40007f3e0ff */
[----:B------:R-:W-:-:S03]  /*4ed0*/  F2FP.F16.E5M2.UNPACK_B R5, R5 ;  /* 0x00000005ff05723e */ /* 0x000fc600020004ff */
[----:B------:R-:W-:Y:S01]  /*4ee0*/  IMAD.X R24, RZ, RZ, R25, P1 ;  /* 0x000000ffff187224 */ /* 0x000fe200008e0619 */
[----:B------:R-:W-:Y:S01]  /*4ef0*/  ISETP.GE.AND P1, PT, R34, 0x89, PT ;  /* 0x000000892200780c */ /* 0x000fe20003f26270 */
[----:B------:R-:W-:Y:S02]  /*4f00*/  HADD2.F32 R12, -RZ, R5.H0_H0 ;  /* 0x20000005ff0c7230 */ /* 0x000fe40000004100 */
[----:B------:R-:W-:Y:S01]  /*4f10*/  IMAD R24, R24, UR6, RZ ;  /* 0x0000000618187c24 */ /* 0x000fe2000f8e02ff */
[----:B------:R-:W-:Y:S01]  /*4f20*/  ISETP.LT.OR P5, PT, R33, 0x1, !P1 ;  /* 0x000000012100780c */ /* 0x000fe20004fa1670 */
[----:B------:R-:W-:-:S04]  /*4f30*/  IMAD.WIDE.U32 R26, R35, UR6, R26 ;  /* 0x00000006231a7c25 */ /* 0x000fc8000f8e001a */
[----:B------:R-:W-:Y:S01]  /*4f40*/  FMUL R5, R12, R9 ;  /* 0x000000090c057220 */ /* 0x000fe20000400000 */
[----:B------:R-:W-:-:S03]  /*4f50*/  IMAD R35, R35, UR7, R24 ;  /* 0x0000000723237c24 */ /* 0x000fc6000f8e0218 */
[----:B------:R-:W-:Y:S01]  /*4f60*/  FFMA R5, R108, R8, R5 ;  /* 0x000000086c057223 */ /* 0x000fe20000000005 */
[----:B------:R-:W-:-:S04]  /*4f70*/  IADD3 R12, P4, R26, UR10, RZ ;  /* 0x0000000a1a0c7c10 */ /* 0x000fc8000ff9e0ff */
[----:B------:R-:W-:Y:S02]  /*4f80*/  F2FP.SATFINITE.E5M2.F32.PACK_AB_MERGE_C R25, RZ, R5, RZ ;  /* 0x00000005ff19723e */ /* 0x000fe400048060ff */
[----:B0-----:R-:W-:Y:S02]  /*4f90*/  IADD3.X R13, R27, UR11, R35, P4, !PT ;  /* 0x0000000b1b0d7c10 */ /* 0x001fe4000a7fe423 */
[----:B------:R-:W-:Y:S01]  /*4fa0*/  PRMT R5, RZ, 0x7610, R5 ;  /* 0x00007610ff057816 */ /* 0x000fe20000000005 */
[----:B------:R0:W-:Y:S01]  /*4fb0*/  @!P2 STG.E.U8 desc[UR16][R10.64+0x1], R25 ;  /* 0x000001190a00a986 */ /* 0x0001e2000c101110 */
[----:B------:R-:W-:Y:S05]  /*4fc0*/  @P5 BRA `(.L_x_103) ;  /* 0x0000000000045947 */ /* 0x000fea0003800000 */
[----:B------:R3:W5:Y:S02]  /*4fd0*/  LDG.E.U8 R5, desc[UR16][R12.64] ;  /* 0x000000100c057981 */ /* 0x000764000c1e1100 */
.L_x_103:
[----:B------:R-:W-:Y:S05]  /*4fe0*/  BSYNC B1 ;  /* 0x0000000000017941 */ /* 0x000fea0003800000 */
.L_x_102:
        /* <DEDUP_REMOVED lines=8> */
[----:B0-----:R-:W-:-:S05]  /*5070*/  F2FP.SATFINITE.E5M2.F32.PACK_AB_MERGE_C R25, RZ, R24, RZ ;  /* 0x00000018ff19723e */ /* 0x001fca00048060ff */
[----:B------:R0:W-:Y:S01]  /*5080*/  @!P5 STG.E.U8 desc[UR16][R6.64], R25 ;  /* 0x000000190600d986 */ /* 0x0001e2000c101110 */
[----:B------:R-:W-:Y:S05]  /*5090*/  @P2 BRA `(.L_x_105) ;  /* 0x0000000000042947 */ /* 0x000fea0003800000 */
[----:B------:R4:W5:Y:S02]  /*50a0*/  LDG.E.U8 R5, desc[UR16][R12.64+0x1] ;  /* 0x000001100c057981 */ /* 0x000964000c1e1100 */
.L_x_105:
[----:B------:R-:W-:Y:S05]  /*50b0*/  BSYNC B1 ;  /* 0x0000000000017941 */ /* 0x000fea0003800000 */
.L_x_104:
[----:B-----5:R-:W-:Y:S01]  /*50c0*/  LOP3.LUT R5, R5, 0xff, RZ, 0xc0, !PT ;  /* 0x000000ff05057812 */ /* 0x020fe200078ec0ff */
[----:B------:R-:W-:Y:S01]  /*50d0*/  BSSY B1, `(.L_x_106) ;  /* 0x000000b000017945 */ /* 0x000fe20003800000 */
[----:B------:R-:W-:Y:S02]  /*50e0*/  ISETP.LT.OR P4, PT, R33, 0x9, !P0 ;  /* 0x000000092100780c */ /* 0x000fe40004781670 */
[----:B------:R-:W-:-:S05]  /*50f0*/  F2FP.F16.E5M2.UNPACK_B R5, R5 ;  /* 0x00000005ff05723e */ /* 0x000fca00020004ff */
[----:B------:R-:W-:-:S05]  /*5100*/  HADD2.F32 R24, -RZ, R5.H0_H0 ;  /* 0x20000005ff187230 */ /* 0x000fca0000004100 */
[----:B------:R-:W-:-:S04]  /*5110*/  FMUL R5, R24, R9 ;  /* 0x0000000918057220 */ /* 0x000fc80000400000 */
[----:B------:R-:W-:-:S05]  /*5120*/  FFMA R5, R106, R8, R5 ;  /* 0x000000086a057223 */ /* 0x000fca0000000005 */
[----:B0-----:R-:W-:Y:S02]  /*5130*/  F2FP.SATFINITE.E5M2.F32.PACK_AB_MERGE_C R25, RZ, R5, RZ ;  /* 0x00000005ff19723e */ /* 0x001fe400048060ff */
[----:B------:R-:W-:-:S03]  /*5140*/  PRMT R5, RZ, 0x7610, R5 ;  /* 0x00007610ff057816 */ /* 0x000fc60000000005 */
[----:B------:R0:W-:Y:S01]  /*5150*/  @!P2 STG.E.U8 desc[UR16][R6.64+0x1], R25 ;  /* 0x000001190600a986 */ /* 0x0001e2000c101110 */
[----:B------:R-:W-:Y:S05]  /*5160*/  @P4 BRA `(.L_x_107) ;  /* 0x0000000000044947 */ /* 0x000fea0003800000 */
[----:B------:R0:W5:Y:S02]  /*5170*/  LDG.E.U8 R5, desc[UR16][R14.64+0x8] ;  /* 0x000008100e057981 */ /* 0x000164000c1e1100 */
.L_x_107:
[----:B------:R-:W-:Y:S05]  /*5180*/  BSYNC B1 ;  /* 0x0000000000017941 */ /* 0x000fea0003800000 */
.L_x_106:
        /* <DEDUP_REMOVED lines=12> */
.L_x_109:
[----:B------:R-:W-:Y:S05]  /*5250*/  BSYNC B1 ;  /* 0x0000000000017941 */ /* 0x000fea0003800000 */
.L_x_108:
        /* <DEDUP_REMOVED lines=12> */
.L_x_111:
[----:B------:R-:W-:Y:S05]  /*5320*/  BSYNC B1 ;  /* 0x0000000000017941 */ /* 0x000fea0003800000 */
.L_x_110:
        /* <DEDUP_REMOVED lines=12> */
.L_x_113:
[----:B------:R-:W-:Y:S05]  /*53f0*/  BSYNC B1 ;  /* 0x0000000000017941 */ /* 0x000fea0003800000 */
.L_x_112:
        /* <DEDUP_REMOVED lines=12> */
.L_x_115:
[----:B------:R-:W-:Y:S05]  /*54c0*/  BSYNC B1 ;  /* 0x0000000000017941 */ /* 0x000fea0003800000 */
.L_x_114:
        /* <DEDUP_REMOVED lines=12> */
.L_x_117:
[----:B------:R-:W-:Y:S05]  /*5590*/  BSYNC B1 ;  /* 0x0000000000017941 */ /* 0x000fea0003800000 */
.L_x_116:
        /* <DEDUP_REMOVED lines=12> */
.L_x_119:
[----:B------:R-:W-:Y:S05]  /*5660*/  BSYNC B1 ;  /* 0x0000000000017941 */ /* 0x000fea0003800000 */
.L_x_118:
        /* <DEDUP_REMOVED lines=12> */
.L_x_121:
[----:B------:R-:W-:Y:S05]  /*5730*/  BSYNC B1 ;  /* 0x0000000000017941 */ /* 0x000fea0003800000 */
.L_x_120:
        /* <DEDUP_REMOVED lines=12> */
.L_x_123:
[----:B------:R-:W-:Y:S05]  /*5800*/  BSYNC B1 ;  /* 0x0000000000017941 */ /* 0x000fea0003800000 */
.L_x_122:
        /* <DEDUP_REMOVED lines=12> */
.L_x_125:
[----:B------:R-:W-:Y:S05]  /*58d0*/  BSYNC B1 ;  /* 0x0000000000017941 */ /* 0x000fea0003800000 */
.L_x_124:
        /* <DEDUP_REMOVED lines=12> */
.L_x_127:
[----:B------:R-:W-:Y:S05]  /*59a0*/  BSYNC B1 ;  /* 0x0000000000017941 */ /* 0x000fea0003800000 */
.L_x_126:
        /* <DEDUP_REMOVED lines=12> */
.L_x_129:
[----:B------:R-:W-:Y:S05]  /*5a70*/  BSYNC B1 ;  /* 0x0000000000017941 */ /* 0x000fea0003800000 */
.L_x_128:
        /* <DEDUP_REMOVED lines=12> */
.L_x_131:
[----:B------:R-:W-:Y:S05]  /*5b40*/  BSYNC B1 ;  /* 0x0000000000017941 */ /* 0x000fea0003800000 */
.L_x_130:
        /* <DEDUP_REMOVED lines=12> */
.L_x_133:
[----:B------:R-:W-:Y:S05]  /*5c10*/  BSYNC B1 ;  /* 0x0000000000017941 */ /* 0x000fea0003800000 */
.L_x_132:
        /* <DEDUP_REMOVED lines=12> */
.L_x_135:
[----:B------:R-:W-:Y:S05]  /*5ce0*/  BSYNC B1 ;  /* 0x0000000000017941 */ /* 0x000fea0003800000 */
.L_x_134:
        /* <DEDUP_REMOVED lines=12> */
.L_x_137:
[----:B------:R-:W-:Y:S05]  /*5db0*/  BSYNC B1 ;  /* 0x0000000000017941 */ /* 0x000fea0003800000 */
.L_x_136:
        /* <DEDUP_REMOVED lines=12> */
.L_x_139:
[----:B------:R-:W-:Y:S05]  /*5e80*/  BSYNC B1 ;  /* 0x0000000000017941 */ /* 0x000fea0003800000 */
.L_x_138:
        /* <DEDUP_REMOVED lines=12> */
.L_x_141:
[----:B------:R-:W-:Y:S05]  /*5f50*/  BSYNC B1 ;  /* 0x0000000000017941 */ /* 0x000fea0003800000 */
.L_x_140:
        /* <DEDUP_REMOVED lines=12> */
.L_x_143:
[----:B------:R-:W-:Y:S05]  /*6020*/  BSYNC B1 ;  /* 0x0000000000017941 */ /* 0x000fea0003800000 */
.L_x_142:
        /* <DEDUP_REMOVED lines=12> */
.L_x_145:
[----:B------:R-:W-:Y:S05]  /*60f0*/  BSYNC B1 ;  /* 0x0000000000017941 */ /* 0x000fea0003800000 */
.L_x_144:
        /* <DEDUP_REMOVED lines=12> */
.L_x_147:
[----:B------:R-:W-:Y:S05]  /*61c0*/  BSYNC B1 ;  /* 0x0000000000017941 */ /* 0x000fea0003800000 */
.L_x_146:
        /* <DEDUP_REMOVED lines=12> */
.L_x_149:
[----:B------:R-:W-:Y:S05]  /*6290*/  BSYNC B1 ;  /* 0x0000000000017941 */ /* 0x000fea0003800000 */
.L_x_148:
        /* <DEDUP_REMOVED lines=12> */
.L_x_151:
[----:B------:R-:W-:Y:S05]  /*6360*/  BSYNC B1 ;  /* 0x0000000000017941 */ /* 0x000fea0003800000 */
.L_x_150:
        /* <DEDUP_REMOVED lines=12> */
.L_x_153:
[----:B------:R-:W-:Y:S05]  /*6430*/  BSYNC B1 ;  /* 0x0000000000017941 */ /* 0x000fea0003800000 */
.L_x_152:
        /* <DEDUP_REMOVED lines=12> */
.L_x_155:
[----:B------:R-:W-:Y:S05]  /*6500*/  BSYNC B1 ;  /* 0x0000000000017941 */ /* 0x000fea0003800000 */
.L_x_154:
        /* <DEDUP_REMOVED lines=12> */
.L_x_157:
[----:B------:R-:W-:Y:S05]  /*65d0*/  BSYNC B1 ;  /* 0x0000000000017941 */ /* 0x000fea0003800000 */
.L_x_156:
[----:B-----5:R-:W-:Y:S01]  /*65e0*/  LOP3.LUT R5, R5, 0xff, RZ, 0xc0, !PT ;  /* 0x000000ff05057812 */ /* 0x020fe200078ec0ff */
[----:B------:R-:W-:Y:S01]  /*65f0*/  BSSY B1, `(.L_x_158) ;  /* 0x000000b000017945 */ /* 0x000fe20003800000 */
[----:B------:R-:W-:Y:S02]  /*6600*/  ISETP.LT.OR P2, PT, R33, 0x39, !P1 ;  /* 0x000000392100780c */ /* 0x000fe40004f41670 */
[----:B------:R-:W-:-:S05]  /*6610*/  F2FP.F16.E5M2.UNPACK_B R5, R5 ;  /* 0x00000005ff05723e */ /* 0x000fca00020004ff */
[----:B012---:R-:W-:-:S05]  /*6620*/  HADD2.F32 R14, -RZ, R5.H0_H0 ;  /* 0x20000005ff0e7230 */ /* 0x007fca0000004100 */
[----:B------:R-:W-:-:S04]  /*6630*/  FMUL R5, R14, R9 ;  /* 0x000000090e057220 */ /* 0x000fc80000400000 */
[----:B------:R-:W-:-:S05]  /*6640*/  FFMA R5, R16, R8, R5 ;  /* 0x0000000810057223 */ /* 0x000fca0000000005 */
[----:B------:R-:W-:Y:S02]  /*6650*/  F2FP.SATFINITE.E5M2.F32.PACK_AB_MERGE_C R15, RZ, R5, RZ ;  /* 0x00000005ff0f723e */ /* 0x000fe400048060ff */
[----:B------:R-:W-:-:S03]  /*6660*/  PRMT R5, RZ, 0x7610, R5 ;  /* 0x00007610ff057816 */ /* 0x000fc60000000005 */
[----:B------:R0:W-:Y:S01]  /*6670*/  @!P0 STG.E.U8 desc[UR16][R10.64+0x39], R15 ;  /* 0x0000390f0a008986 */ /* 0x0001e2000c101110 */
[----:B------:R-:W-:Y:S05]  /*6680*/  @P2 BRA `(.L_x_159) ;  /* 0x0000000000042947 */ /* 0x000fea0003800000 */
[----:B------:R1:W5:Y:S02]  /*6690*/  LDG.E.U8 R5, desc[UR16][R12.64+0x38] ;  /* 0x000038100c057981 */ /* 0x000364000c1e1100 */
.L_x_159:
[----:B------:R-:W-:Y:S05]  /*66a0*/  BSYNC B1 ;  /* 0x0000000000017941 */ /* 0x000fea0003800000 */
.L_x_158:
        /* <DEDUP_REMOVED lines=12> */
.L_x_161:
[----:B------:R-:W-:Y:S05]  /*6770*/  BSYNC B1 ;  /* 0x0000000000017941 */ /* 0x000fea0003800000 */
.L_x_160:
[----:B------:R-:W-:Y:S05]  /*6780*/  @P1 BRA `(.L_x_162) ;  /* 0x0000001000301947 */ /* 0x000fea0003800000 */
[----:B-----5:R-:W-:-:S04]  /*6790*/  LOP3.LUT R5, R5, 0xff, RZ, 0xc0, !PT ;  /* 0x000000ff05057812 */ /* 0x020fc800078ec0ff */
[----:B------:R-:W-:-:S05]  /*67a0*/  F2FP.F16.E5M2.UNPACK_B R5, R5 ;  /* 0x00000005ff05723e */ /* 0x000fca00020004ff */
[----:B------:R-:W-:-:S05]  /*67b0*/  HADD2.F32 R10, -RZ, R5.H0_H0 ;  /* 0x20000005ff0a7230 */ /* 0x000fca0000004100 */
[----:B------:R-:W-:-:S04]  /*67c0*/  FMUL R5, R10, R9 ;  /* 0x000000090a057220 */ /* 0x000fc80000400000 */
[----:B------:R-:W-:-:S05]  /*67d0*/  FFMA R5, R18, R8, R5 ;  /* 0x0000000812057223 */ /* 0x000fca0000000005 */
[----:B------:R-:W-:-:S05]  /*67e0*/  F2FP.SATFINITE.E5M2.F32.PACK_AB_MERGE_C R5, RZ, R5, RZ ;  /* 0x00000005ff05723e */ /* 0x000fca00048060ff */
[----:B------:R0:W-:Y:S01]  /*67f0*/  STG.E.U8 desc[UR16][R6.64+0x39], R5 ;  /* 0x0000390506007986 */ /* 0x0001e2000c101110 */
[----:B------:R-:W-:Y:S05]  /*6800*/  BRA `(.L_x_162) ;  /* 0x0000001000107947 */ /* 0x000fea0003800000 */
.L_x_33:
[C---:B------:R-:W-:Y:S01]  /*6810*/  ISETP.GE.AND P0, PT, R34.reuse, 0x1, PT ;  /* 0x000000012200780c */ /* 0x040fe20003f06270 */
[-C--:B--2---:R-:W-:Y:S01]  /*6820*/  FMUL R145, R145, R8.reuse ;  /* 0x0000000891917220 */ /* 0x084fe20000400000 */
[----:B------:R-:W-:Y:S01]  /*6830*/  ISETP.GE.AND P2, PT, R34, 0x9, PT ;  /* 0x000000092200780c */ /* 0x000fe20003f46270 */
[-C--:B------:R-:W-:Y:S01]  /*6840*/  FMUL R140, R140, R8.reuse ;  /* 0x000000088c8c7220 */ /* 0x080fe20000400000 */
[----:B------:R-:W-:Y:S01]  /*6850*/  ISETP.LT.OR P1, PT, R33, 0x1, !P0 ;  /* 0x000000012100780c */ /* 0x000fe20004721670 */
[-C--:B------:R-:W-:Y:S01]  /*6860*/  FMUL R143, R143, R8.reuse ;  /* 0x000000088f8f7220 */ /* 0x080fe20000400000 */
[----:B------:R-:W-:Y:S01]  /*6870*/  F2FP.SATFINITE.E5M2.F32.PACK_AB_MERGE_C R145, RZ, R145, RZ ;  /* 0x00000091ff91723e */ /* 0x000fe200048060ff */
[-C--:B------:R-:W-:Y:S01]  /*6880*/  FMUL R138, R138, R8.reuse ;  /* 0x000000088a8a7220 */ /* 0x080fe20000400000 */
[----:B------:R-:W-:Y:S01]  /*6890*/  ISETP.LT.OR P4, PT, R33, 0x2, !P0 ;  /* 0x000000022100780c */ /* 0x000fe20004781670 */
[-C--:B------:R-:W-:Y:S01]  /*68a0*/  FMUL R141, R141, R8.reuse ;  /* 0x000000088d8d7220 */ /* 0x080fe20000400000 */
[C---:B------:R-:W-:Y:S01]  /*68b0*/  ISETP.LT.OR P5, PT, R33.reuse, 0x1, !P2 ;  /* 0x000000012100780c */ /* 0x040fe200057a1670 */
[-C--:B------:R-:W-:Y:S01]  /*68c0*/  FMUL R136, R136, R8.reuse ;  /* 0x0000000888887220 */ /* 0x080fe20000400000 */
[----:B------:R-:W-:Y:S01]  /*68d0*/  ISETP.LT.OR P6, PT, R33, 0x2, !P2 ;  /* 0x000000022100780c */ /* 0x000fe200057c1670 */
[----:B------:R-:W-:Y:S01]  /*68e0*/  FMUL R139, R139, R8 ;  /* 0x000000088b8b7220 */ /* 0x000fe20000400000 */
[----:B------:R-:W-:Y:S01]  /*68f0*/  F2FP.SATFINITE.E5M2.F32.PACK_AB_MERGE_C R5, RZ, R140, RZ ;  /* 0x0000008cff05723e */ /* 0x000fe200048060ff */
[-C--:B------:R-:W-:Y:S01]  /*6900*/  FMUL R134, R134, R8.reuse ;  /* 0x0000000886867220 */ /* 0x080fe20000400000 */
[----:B------:R-:W-:Y:S01]  /*6910*/  F2FP.SATFINITE.E5M2.F32.PACK_AB_MERGE_C R143, RZ, R143, RZ ;  /* 0x0000008fff8f723e */ /* 0x000fe200048060ff */
[----:B------:R-:W-:Y:S01]  /*6920*/  @!P1 STG.E.U8 desc[UR16][R14.64], R145 ;  /* 0x000000910e009986 */ /* 0x000fe2000c101110 */
[----:B------:R-:W-:Y:S01]  /*6930*/  ISETP.LT.OR P1, PT, R33, 0x9, !P0 ;  /* 0x000000092100780c */ /* 0x000fe20004721670 */
[----:B------:R-:W-:Y:S01]  /*6940*/  FMUL R137, R137, R8 ;  /* 0x0000000889897220 */ /* 0x000fe20000400000 */
[----:B------:R-:W-:Y:S01]  /*6950*/  F2FP.SATFINITE.E5M2.F32.PACK_AB_MERGE_C R25, RZ, R138, RZ ;  /* 0x0000008aff19723e */ /* 0x000fe200048060ff */
[----:B------:R0:W-:Y:S01]  /*6960*/  @!P4 STG.E.U8 desc[UR16][R14.64+0x1], R5 ;  /* 0x000001050e00c986 */ /* 0x0001e2000c101110 */
[----:B------:R-:W-:Y:S01]  /*6970*/  F2FP.SATFINITE.E5M2.F32.PACK_AB_MERGE_C R141, RZ, R141, RZ ;  /* 0x0000008dff8d723e */ /* 0x000fe200048060ff */
[-C--:B------:R-:W-:Y:S01]  /*6980*/  FMUL R132, R132, R8.reuse ;  /* 0x0000000884847220 */ /* 0x080fe20000400000 */
[C---:B------:R-:W-:Y:S01]  /*6990*/  ISETP.LT.OR P4, PT, R33.reuse, 0xa, !P0 ;  /* 0x0000000a2100780c */ /* 0x040fe20004781670 */
[----:B------:R-:W-:Y:S01]  /*69a0*/  @!P5 STG.E.U8 desc[UR16][R12.64], R143 ;  /* 0x0000008f0c00d986 */ /* 0x000fe2000c101110 */
[----:B------:R-:W-:Y:S01]  /*69b0*/  ISETP.LT.OR P5, PT, R33, 0x9, !P2 ;  /* 0x000000092100780c */ /* 0x000fe200057a1670 */
[-C--:B------:R-:W-:Y:S01]  /*69c0*/  FMUL R135, R135, R8.reuse ;  /* 0x0000000887877220 */ /* 0x080fe20000400000 */
[----:B------:R-:W-:Y:S01]  /*69d0*/  F2FP.SATFINITE.E5M2.F32.PACK_AB_MERGE_C R139, RZ, R139, RZ ;  /* 0x0000008bff8b723e */ /* 0x000fe200048060ff */
[----:B------:R1:W-:Y:S01]  /*69e0*/  @!P6 STG.E.U8 desc[UR16][R12.64+0x1], R25 ;  /* 0x000001190c00e986 */ /* 0x0003e2000c101110 */
[C---:B------:R-:W-:Y:S01]  /*69f0*/  ISETP.LT.OR P6, PT, R33.reuse, 0xa, !P2 ;  /* 0x0000000a2100780c */ /* 0x040fe200057c1670 */
[-C--:B------:R-:W-:Y:S01]  /*6a00*/  FMUL R130, R130, R8.reuse ;  /* 0x0000000882827220 */ /* 0x080fe20000400000 */
[----:B------:R-:W-:Y:S01]  /*6a10*/  F2FP.SATFINITE.E5M2.F32.PACK_AB_MERGE_C R137, RZ, R137, RZ ;  /* 0x00000089ff89723e */ /* 0x000fe200048060ff */
[----:B------:R-:W-:Y:S01]  /*6a20*/  @!P1 STG.E.U8 desc[UR16][R14.64+0x8], R141 ;  /* 0x0000088d0e009986 */ /* 0x000fe2000c101110 */
[----:B------:R-:W-:Y:S01]  /*6a30*/  ISETP.LT.OR P1, PT, R33, 0x11, !P0 ;  /* 0x000000112100780c */ /* 0x000fe20004721670 */
[----:B------:R-:W-:Y:S01]  /*6a40*/  FMUL R133, R133, R8 ;  /* 0x0000000885857220 */ /* 0x000fe20000400000 */
[----:B0-----:R-:W-:Y:S01]  /*6a50*/  F2FP.SATFINITE.E5M2.F32.PACK_AB_MERGE_C R5, RZ, R136, RZ ;  /* 0x00000088ff05723e */ /* 0x001fe200048060ff */
[-C--:B------:R-:W-:Y:S01]  /*6a60*/  FMUL R128, R128, R8.reuse ;  /* 0x0000000880807220 */ /* 0x080fe20000400000 */
[----:B------:R-:W-:Y:S01]  /*6a70*/  F2FP.SATFINITE.E5M2.F32.PACK_AB_MERGE_C R135, RZ, R135, RZ ;  /* 0x00000087ff87723e */ /* 0x000fe200048060ff */
[----:B------:R-:W-:Y:S01]  /*6a80*/  FMUL R131, R131, R8 ;  /* 0x0000000883837220 */ /* 0x000fe20000400000 */
[----:B------:R-:W-:Y:S01]  /*6a90*/  F2FP.SATFINITE.E5M2.F32.PACK_AB_MERGE_C R133, RZ, R133, RZ ;  /* 0x00000085ff85723e */ /* 0x000fe200048060ff */
[----:B------:R0:W-:Y:S01]  /*6aa0*/  @!P4 STG.E.U8 desc[UR16][R14.64+0x9], R5 ;  /* 0x000009050e00c986 */ /* 0x0001e2000c101110 */
[----:B-1----:R-:W-:Y:S01]  /*6ab0*/  F2FP.SATFINITE.E5M2.F32.PACK_AB_MERGE_C R25, RZ, R134, RZ ;  /* 0x00000086ff19723e */ /* 0x002fe200048060ff */
        /* <DEDUP_REMOVED lines=15> */
[-C--:B------:R-:W-:Y:S01]  /*6bb0*/  FMUL R125, R125, R8.reuse ;  /* 0x000000087d7d7220 */ /* 0x080fe20000400000 */
[----:B------:R-:W-:Y:S01]  /*6bc0*/  FMUL R120, R120, R8 ;  /* 0x0000000878787220 */ /* 0x000fe20000400000 */
[----:B------:R-:W-:Y:S01]  /*6bd0*/  F2FP.SATFINITE.E5M2.F32.PACK_AB_MERGE_C R127, RZ, R127, RZ ;  /* 0x0000007fff7f723e */ /* 0x000fe200048060ff */
[----:B------:R0:W-:Y:S01]  /*6be0*/  @!P4 STG.E.U8 desc[UR16][R14.64+0x11], R5 ;  /* 0x000011050e00c986 */ /* 0x0001e2000c101110 */
[----:B-1----:R-:W-:Y:S01]  /*6bf0*/  F2FP.SATFINITE.E5M2.F32.PACK_AB_MERGE_C R25, RZ, R130, RZ ;  /* 0x00000082ff19723e */ /* 0x002fe200048060ff */
[-C--:B------:R-:W-:Y:S01]  /*6c00*/  FMUL R123, R123, R8.reuse ;  /* 0x000000087b7b7220 */ /* 0x080fe20000400000 */
[C---:B------:R-:W-:Y:S01]  /*6c10*/  ISETP.LT.OR P4, PT, R33.reuse, 0x1a, !P0 ;  /* 0x0000001a2100780c */ /* 0x040fe20004781670 */
[----:B------:R-:W-:Y:S01]  /*6c20*/  @!P5 STG.E.U8 desc[UR16][R12.64+0x10], R135 ;  /* 0x000010870c00d986 */ /* 0x000fe2000c101110 */
[C---:B------:R-:W-:Y:S01]  /*6c30*/  ISETP.LT.OR P5, PT, R33.reuse, 0x19, !P2 ;  /* 0x000000192100780c */ /* 0x040fe200057a1670 */
[-C--:B------:R-:W-:Y:S01]  /*6c40*/  FMUL R118, R118, R8.reuse ;  /* 0x0000000876767220 */ /* 0x080fe20000400000 */
[----:B------:R-:W-:Y:S01]  /*6c50*/  F2FP.SATFINITE.E5M2.F32.PACK_AB_MERGE_C R125, RZ, R125, RZ ;  /* 0x0000007dff7d723e */ /* 0x000fe200048060ff */
[----:B------:R1:W-:Y:S01]  /*6c60*/  @!P6 STG.E.U8 desc[UR16][R12.64+0x11], R25 ;  /* 0x000011190c00e986 */ /* 0x0003e2000c101110 */
[----:B------:R-:W-:Y:S01]  /*6c70*/  ISETP.LT.OR P6, PT, R33, 0x1a, !P2 ;  /* 0x0000001a2100780c */ /* 0x000fe200057c1670 */
        /* <DEDUP_REMOVED lines=8> */
[-C--:B------:R-:W-:Y:S01]  /*6d00*/  FMUL R114, R114, R8.reuse ;  /* 0x0000000872727220 */ /* 0x080fe20000400000 */
[----:B------:R-:W-:Y:S01]  /*6d10*/  FMUL R112, R112, R8 ;  /* 0x0000000870707220 */ /* 0x000fe20000400000 */
[----:B-1----:R-:W-:Y:S01]  /*6d20*/  F2FP.SATFINITE.E5M2.F32.PACK_AB_MERGE_C R25, RZ, R126, RZ ;  /* 0x0000007eff19723e */ /* 0x002fe200048060ff */
[----:B------:R0:W-:Y:S01]  /*6d30*/  @!P4 STG.E.U8 desc[UR16][R14.64+0x19], R5 ;  /* 0x000019050e00c986 */ /* 0x0001e2000c101110 */
[----:B------:R-:W-:Y:S01]  /*6d40*/  ISETP.LT.OR P4, PT, R33, 0x22, !P0 ;  /* 0x000000222100780c */ /* 0x000fe20004781670 */
[-C--:B------:R-:W-:Y:S01]  /*6d50*/  FMUL R117, R117, R8.reuse ;  /* 0x0000000875757220 */ /* 0x080fe20000400000 */
[----:B------:R-:W-:Y:S01]  /*6d60*/  F2FP.SATFINITE.E5M2.F32.PACK_AB_MERGE_C R119, RZ, R119, RZ ;  /* 0x00000077ff77723e */ /* 0x000fe200048060ff */
[----:B------:R-:W-:Y:S01]  /*6d70*/  @!P5 STG.E.U8 desc[UR16][R12.64+0x18], R131 ;  /* 0x000018830c00d986 */ /* 0x000fe2000c101110 */
[----:B------:R-:W-:Y:S01]  /*6d80*/  ISETP.LT.OR P5, PT, R33, 0x21, !P2 ;  /* 0x000000212100780c */ /* 0x000fe200057a1670 */
[----:B------:R-:W-:Y:S01]  /*6d90*/  FMUL R115, R115, R8 ;  /* 0x0000000873737220 */ /* 0x000fe20000400000 */
[----:B------:R-:W-:Y:S01]  /*6da0*/  F2FP.SATFINITE.E5M2.F32.PACK_AB_MERGE_C R27, RZ, R112, RZ ;  /* 0x00000070ff1b723e */ /* 0x000fe200048060ff */
[----:B------:R1:W-:Y:S01]  /*6db0*/  @!P6 STG.E.U8 desc[UR16][R12.64+0x19], R25 ;  /* 0x000019190c00e986 */ /* 0x0003e2000c101110 */
[----:B------:R-:W-:Y:S01]  /*6dc0*/  ISETP.LT.OR P6, PT, R33, 0x22, !P2 ;  /* 0x000000222100780c */ /* 0x000fe200057c1670 */
[-C--:B------:R-:W-:Y:S01]  /*6dd0*/  FMUL R110, R110, R8.reuse ;  /* 0x000000086e6e7220 */ /* 0x080fe20000400000 */
[-C--:B------:R-:W-:Y:S01]  /*6de0*/  FMUL R113, R113, R8.reuse ;  /* 0x0000000871717220 */ /* 0x080fe20000400000 */
        /* <DEDUP_REMOVED lines=39> */
[-C--:B------:R-:W-:Y:S01]  /*7060*/  FMUL R101, R101, R8.reuse ;  /* 0x0000000865657220 */ /* 0x080fe20000400000 */
[----:B------:R-:W-:Y:S01]  /*7070*/  @!P1 STG.E.U8 desc[UR16][R14.64+0x30], R121 ;  /* 0x000030790e009986 */ /* 0x000fe2000c101110 */
[----:B------:R-:W-:Y:S01]  /*7080*/  ISETP.LT.OR P1, PT, R33, 0x39, !P0 ;  /* 0x000000392100780c */ /* 0x000fe20004721670 */
[-C--:B------:R-:W-:Y:S01]  /*7090*/  FMUL R99, R99, R8.reuse ;  /* 0x0000000863637220 */ /* 0x080fe20000400000 */
[----:B------:R-:W-:Y:S01]  /*70a0*/  ISETP.LT.OR P0, PT, R33, 0x3a, !P0 ;  /* 0x0000003a2100780c */ /* 0x000fe20004701670 */
[----:B------:R-:W-:Y:S01]  /*70b0*/  FMUL R94, R94, R8 ;  /* 0x000000085e5e7220 */ /* 0x000fe20000400000 */
[----:B0-----:R-:W-:Y:S01]  /*70c0*/  F2FP.SATFINITE.E5M2.F32.PACK_AB_MERGE_C R5, RZ, R116, RZ ;  /* 0x00000074ff05723e */ /* 0x001fe200048060ff */
[-C--:B------:R-:W-:Y:S01]  /*70d0*/  FMUL R92, R92, R8.reuse ;  /* 0x000000085c5c7220 */ /* 0x080fe20000400000 */
[----:B------:R-:W-:Y:S01]  /*70e0*/  F2FP.SATFINITE.E5M2.F32.PACK_AB_MERGE_C R103, RZ, R103, RZ ;  /* 0x00000067ff67723e */ /* 0x000fe200048060ff */
[----:B------:R-:W-:Y:S01]  /*70f0*/  FMUL R95, R95, R8 ;  /* 0x000000085f5f7220 */ /* 0x000fe20000400000 */
[----:B-1----:R-:W-:Y:S01]  /*7100*/  F2FP.SATFINITE.E5M2.F32.PACK_AB_MERGE_C R25, RZ, R114, RZ ;  /* 0x00000072ff19723e */ /* 0x002fe200048060ff */
[----:B------:R0:W-:Y:S01]  /*7110*/  @!P4 STG.E.U8 desc[UR16][R14.64+0x31], R5 ;  /* 0x000031050e00c986 */ /* 0x0001e2000c101110 */
[----:B------:R-:W-:Y:S01]  /*7120*/  ISETP.LT.OR P4, PT, R33, 0x39, !P2 ;  /* 0x000000392100780c */ /* 0x000fe20005781670 */
[-C--:B------:R-:W-:Y:S01]  /*7130*/  FMUL R97, R97, R8.reuse ;  /* 0x0000000861617220 */ /* 0x080fe20000400000 */
[----:B------:R-:W-:Y:S01]  /*7140*/  ISETP.LT.OR P2, PT, R33, 0x3a, !P2 ;  /* 0x0000003a2100780c */ /* 0x000fe20005741670 */
[----:B------:R-:W-:Y:S01]  /*7150*/  @!P5 STG.E.U8 desc[UR16][R12.64+0x30], R119 ;  /* 0x000030770c00d986 */ /* 0x000fe2000c101110 */
[----:B------:R-:W-:Y:S01]  /*7160*/  F2FP.SATFINITE.E5M2.F32.PACK_AB_MERGE_C R101, RZ, R101, RZ ;  /* 0x00000065ff65723e */ /* 0x000fe200048060ff */
[-C--:B------:R-:W-:Y:S01]  /*7170*/  FMUL R90, R90, R8.reuse ;  /* 0x000000085a5a7220 */ /* 0x080fe20000400000 */
[----:B------:R-:W-:Y:S01]  /*7180*/  F2FP.SATFINITE.E5M2.F32.PACK_AB_MERGE_C R99, RZ, R99, RZ ;  /* 0x00000063ff63723e */ /* 0x000fe200048060ff */
[----:B------:R-:W-:Y:S01]  /*7190*/  @!P6 STG.E.U8 desc[UR16][R12.64+0x31], R25 ;  /* 0x000031190c00e986 */ /* 0x000fe2000c101110 */
[----:B------:R-:W-:Y:S01]  /*71a0*/  F2FP.SATFINITE.E5M2.F32.PACK_AB_MERGE_C R95, RZ, R95, RZ ;  /* 0x0000005fff5f723e */ /* 0x000fe200048060ff */
[-C--:B------:R-:W-:Y:S01]  /*71b0*/  FMUL R22, R22, R8.reuse ;  /* 0x0000000816167220 */ /* 0x080fe20000400000 */
[-C--:B------:R-:W-:Y:S01]  /*71c0*/  FMUL R93, R93, R8.reuse ;  /* 0x000000085d5d7220 */ /* 0x080fe20000400000 */
[----:B------:R-:W-:Y:S01]  /*71d0*/  @!P0 STG.E.U8 desc[UR16][R14.64+0x39], R27 ;  /* 0x0000391b0e008986 */ /* 0x000fe2000c101110 */
[----:B------:R-:W-:Y:S01]  /*71e0*/  ISETP.GE.AND P0, PT, R34, 0x81, PT ;  /* 0x000000812200780c */ /* 0x000fe20003f06270 */
[----:B------:R-:W-:Y:S01]  /*71f0*/  FMUL R91, R91, R8 ;  /* 0x000000085b5b7220 */ /* 0x000fe20000400000 */
[----:B0-----:R-:W-:Y:S01]  /*7200*/  F2FP.SATFINITE.E5M2.F32.PACK_AB_MERGE_C R5, RZ, R110, RZ ;  /* 0x0000006eff05723e */ /* 0x001fe200048060ff */
[----:B------:R0:W-:Y:S01]  /*7210*/  @!P1 STG.E.U8 desc[UR16][R14.64+0x38], R117 ;  /* 0x000038750e009986 */ /* 0x0001e2000c101110 */
[C---:B------:R-:W-:Y:S01]  /*7220*/  ISETP.LT.OR P6, PT, R33.reuse, 0x1, !P0 ;  /* 0x000000012100780c */ /* 0x040fe200047c1670 */
[-C--:B------:R-:W-:Y:S01]  /*7230*/  FMUL R88, R88, R8.reuse ;  /* 0x0000000858587220 */ /* 0x080fe20000400000 */
[----:B------:R-:W-:Y:S01]  /*7240*/  ISETP.LT.OR P5, PT, R33, 0x2, !P0 ;  /* 0x000000022100780c */ /* 0x000fe200047a1670 */
[----:B------:R-:W-:Y:S01]  /*7250*/  @!P4 STG.E.U8 desc[UR16][R12.64+0x38], R115 ;  /* 0x000038730c00c986 */ /* 0x000fe2000c101110 */
[----:B------:R-:W-:Y:S01]  /*7260*/  ISETP.GE.AND P1, PT, R34, 0x89, PT ;  /* 0x000000892200780c */ /* 0x000fe20003f26270 */
[-C--:B------:R-:W-:Y:S01]  /*7270*/  FMUL R21, R21, R8.reuse ;  /* 0x0000000815157220 */ /* 0x080fe20000400000 */
[----:B------:R-:W-:Y:S01]  /*7280*/  F2FP.SATFINITE.E5M2.F32.PACK_AB_MERGE_C R97, RZ, R97, RZ ;  /* 0x00000061ff61723e */ /* 0x000fe200048060ff */
[----:B------:R1:W-:Y:S01]  /*7290*/  @!P2 STG.E.U8 desc[UR16][R12.64+0x39], R5 ;  /* 0x000039050c00a986 */ /* 0x0003e2000c101110 */
[----:B------:R-:W-:Y:S01]  /*72a0*/  ISETP.LT.OR P4, PT, R33, 0x1, !P1 ;  /* 0x000000012100780c */ /* 0x000fe20004f81670 */
[-C--:B------:R-:W-:Y:S01]  /*72b0*/  FMUL R89, R89, R8.reuse ;  /* 0x0000000859597220 */ /* 0x080fe20000400000 */
[----:B------:R-:W-:Y:S01]  /*72c0*/  ISETP.LT.OR P2, PT, R33, 0xa, !P0 ;  /* 0x0000000a2100780c */ /* 0x000fe20004741670 */
[----:B------:R-:W-:Y:S01]  /*72d0*/  FMUL R23, R23, R8 ;  /* 0x0000000817177220 */ /* 0x000fe20000400000 */
[----:B0-----:R-:W-:Y:S01]  /*72e0*/  F2FP.SATFINITE.E5M2.F32.PACK_AB_MERGE_C R15, RZ, R108, RZ ;  /* 0x0000006cff0f723e */ /* 0x001fe200048060ff */
[----:B------:R-:W-:Y:S01]  /*72f0*/  @!P6 STG.E.U8 desc[UR16][R10.64], R113 ;  /* 0x000000710a00e986 */ /* 0x000fe2000c101110 */
[C---:B------:R-:W-:Y:S01]  /*7300*/  ISETP.LT.OR P6, PT, R33.reuse, 0x2, !P1 ;  /* 0x000000022100780c */ /* 0x040fe20004fc1670 */
[-C--:B------:R-:W-:Y:S01]  /*7310*/  FMUL R20, R20, R8.reuse ;  /* 0x0000000814147220 */ /* 0x080fe20000400000 */
[----:B------:R-:W-:Y:S01]  /*7320*/  F2FP.SATFINITE.E5M2.F32.PACK_AB_MERGE_C R93, RZ, R93, RZ ;  /* 0x0000005dff5d723e */ /* 0x000fe200048060ff */
[----:B------:R-:W-:Y:S01]  /*7330*/  @!P5 STG.E.U8 desc[UR16][R10.64+0x1], R15 ;  /* 0x0000010f0a00d986 */ /* 0x000fe2000c101110 */
[----:B------:R-:W-:Y:S01]  /*7340*/  ISETP.LT.OR P5, PT, R33, 0x9, !P0 ;  /* 0x000000092100780c */ /* 0x000fe200047a1670 */
[----:B------:R-:W-:Y:S01]  /*7350*/  FMUL R17, R17, R8 ;  /* 0x0000000811117220 */ /* 0x000fe20000400000 */
[----:B-1----:R-:W-:Y:S01]  /*7360*/  F2FP.SATFINITE.E5M2.F32.PACK_AB_MERGE_C R5, RZ, R106, RZ ;  /* 0x0000006aff05723e */ /* 0x002fe200048060ff */
[----:B------:R-:W-:Y:S01]  /*7370*/  @!P4 STG.E.U8 desc[UR16][R6.64], R111 ;  /* 0x0000006f0600c986 */ /* 0x000fe2000c101110 */
[----:B------:R-:W-:Y:S01]  /*7380*/  F2FP.SATFINITE.E5M2.F32.PACK_AB_MERGE_C R13, RZ, R104, RZ ;  /* 0x00000068ff0d723e */ /* 0x000fe200048060ff */
[-C--:B------:R-:W-:Y:S01]  /*7390*/  FMUL R16, R16, R8.reuse ;  /* 0x0000000810107220 */ /* 0x080fe20000400000 */
[----:B------:R-:W-:Y:S01]  /*73a0*/  ISETP.LT.OR P4, PT, R33, 0x9, !P1 ;  /* 0x000000092100780c */ /* 0x000fe20004f81670 */
[-C--:B------:R-:W-:Y:S01]  /*73b0*/  FMUL R19, R19, R8.reuse ;  /* 0x0000000813137220 */ /* 0x080fe20000400000 */
[----:B------:R-:W-:Y:S01]  /*73c0*/  F2FP.SATFINITE.E5M2.F32.PACK_AB_MERGE_C R91, RZ, R91, RZ ;  /* 0x0000005bff5b723e */ /* 0x000fe200048060ff */
[----:B------:R0:W-:Y:S01]  /*73d0*/  @!P6 STG.E.U8 desc[UR16][R6.64+0x1], R5 ;  /* 0x000001050600e986 */ /* 0x0001e2000c101110 */
[C---:B------:R-:W-:Y:S01]  /*73e0*/  ISETP.LT.OR P6, PT, R33.reuse, 0xa, !P1 ;  /* 0x0000000a2100780c */ /* 0x040fe20004fc1670 */
[----:B------:R-:W-:Y:S01]  /*73f0*/  FMUL R18, R18, R8 ;  /* 0x0000000812127220 */ /* 0x000fe20000400000 */
[----:B------:R-:W-:Y:S01]  /*7400*/  F2FP.SATFINITE.E5M2.F32.PACK_AB_MERGE_C R21, RZ, R21, RZ ;  /* 0x00000015ff15723e */ /* 0x000fe200048060ff */
[----:B------:R1:W-:Y:S01]  /*7410*/  @!P2 STG.E.U8 desc[UR16][R10.64+0x9], R13 ;  /* 0x0000090d0a00a986 */ /* 0x0003e2000c101110 */
[----:B------:R-:W-:-:S02]  /*7420*/  ISETP.LT.OR P2, PT, R33, 0x12, !P0 ;  /* 0x000000122100780c */ /* 0x000fc40004741670 */
[----:B------:R-:W-:Y:S01]  /*7430*/  F2FP.SATFINITE.E5M2.F32.PACK_AB_MERGE_C R89, RZ, R89, RZ ;  /* 0x00000059ff59723e */ /* 0x000fe200048060ff */
[----:B------:R-:W-:Y:S01]  /*7440*/  @!P5 STG.E.U8 desc[UR16][R10.64+0x8], R107 ;  /* 0x0000086b0a00d986 */ /* 0x000fe2000c101110 */
[C---:B------:R-:W-:Y:S02]  /*7450*/  ISETP.LT.OR P5, PT, R33.reuse, 0x11, !P0 ;  /* 0x000000112100780c */ /* 0x040fe400047a1670 */
[----:B------:R-:W-:Y:S01]  /*7460*/  F2FP.SATFINITE.E5M2.F32.PACK_AB_MERGE_C R23, RZ, R23, RZ ;  /* 0x00000017ff17723e */ /* 0x000fe200048060ff */
[----:B------:R-:W-:Y:S01]  /*7470*/  @!P4 STG.E.U8 desc[UR16][R6.64+0x8], R109 ;  /* 0x0000086d0600c986 */ /* 0x000fe2000c101110 */
[----:B0-----:R-:W-:Y:S02]  /*7480*/  F2FP.SATFINITE.E5M2.F32.PACK_AB_MERGE_C R5, RZ, R102, RZ ;  /* 0x00000066ff05723e */ /* 0x001fe400048060ff */
[C---:B------:R-:W-:Y:S02]  /*7490*/  ISETP.LT.OR P4, PT, R33.reuse, 0x11, !P1 ;  /* 0x000000112100780c */ /* 0x040fe40004f81670 */
[----:B-1----:R-:W-:Y:S01]  /*74a0*/  F2FP.SATFINITE.E5M2.F32.PACK_AB_MERGE_C R13, RZ, R98, RZ ;  /* 0x00000062ff0d723e */ /* 0x002fe200048060ff */
[----:B------:R0:W-:Y:S01]  /*74b0*/  @!P6 STG.E.U8 desc[UR16][R6.64+0x9], R5 ;  /* 0x000009050600e986 */ /* 0x0001e2000c101110 */
[----:B------:R-:W-:-:S02]  /*74c0*/  ISETP.LT.OR P6, PT, R33, 0x12, !P1 ;  /* 0x000000122100780c */ /* 0x000fc40004fc1670 */
[----:B------:R-:W-:Y:S01]  /*74d0*/  F2FP.SATFINITE.E5M2.F32.PACK_AB_MERGE_C R17, RZ, R17, RZ ;  /* 0x00000011ff11723e */ /* 0x000fe200048060ff */
[----:B------:R1:W-:Y:S01]  /*74e0*/  @!P2 STG.E.U8 desc[UR16][R10.64+0x11], R13 ;  /* 0x0000110d0a00a986 */ /* 0x0003e2000c101110 */
[C---:B------:R-:W-:Y:S02]  /*74f0*/  ISETP.LT.OR P2, PT, R33.reuse, 0x1a, !P0 ;  /* 0x0000001a2100780c */ /* 0x040fe40004741670 */
[----:B------:R-:W-:Y:S01]  /*7500*/  F2FP.SATFINITE.E5M2.F32.PACK_AB_MERGE_C R19, RZ, R19, RZ ;  /* 0x00000013ff13723e */ /* 0x000fe200048060ff */
[----:B------:R-:W-:Y:S01]  /*7510*/  @!P5 STG.E.U8 desc[UR16][R10.64+0x10], R105 ;  /* 0x000010690a00d986 */ /* 0x000fe2000c101110 */
[----:B------:R-:W-:Y:S02]  /*7520*/  ISETP.LT.OR P5, PT, R33, 0x19, !P0 ;  /* 0x000000192100780c */ /* 0x000fe400047a1670 */
[----:B------:R-:W-:Y:S01]  /*7530*/  F2FP.SATFINITE.E5M2.F32.PACK_AB_MERGE_C R15, RZ, R18, RZ ;  /* 0x00000012ff0f723e */ /* 0x000fe200048060ff */
[----:B------:R-:W-:Y:S01]  /*7540*/  @!P4 STG.E.U8 desc[UR16][R6.64+0x10], R103 ;  /* 0x000010670600c986 */ /* 0x000fe2000c101110 */
[----:B0-----:R-:W-:-:S02]  /*7550*/  F2FP.SATFINITE.E5M2.F32.PACK_AB_MERGE_C R5, RZ, R100, RZ ;  /* 0x00000064ff05723e */ /* 0x001fc400048060ff */
[C---:B------:R-:W-:Y:S02]  /*7560*/  ISETP.LT.OR P4, PT, R33.reuse, 0x19, !P1 ;  /* 0x000000192100780c */ /* 0x040fe40004f81670 */
[----:B-1----:R-:W-:Y:S01]  /*7570*/  F2FP.SATFINITE.E5M2.F32.PACK_AB_MERGE_C R13, RZ, R96, RZ ;  /* 0x00000060ff0d723e */ /* 0x002fe200048060ff */
[----:B------:R0:W-:Y:S01]  /*7580*/  @!P6 STG.E.U8 desc[UR16][R6.64+0x11], R5 ;  /* 0x000011050600e986 */ /* 0x0001e2000c101110 */
[----:B------:R-:W-:-:S03]  /*7590*/  ISETP.LT.OR P6, PT, R33, 0x1a, !P1 ;  /* 0x0000001a2100780c */ /* 0x000fc60004fc1670 */
[----:B------:R1:W-:Y:S01]  /*75a0*/  @!P2 STG.E.U8 desc[UR16][R10.64+0x19], R13 ;  /* 0x0000190d0a00a986 */ /* 0x0003e2000c101110 */
[----:B------:R-:W-:-:S03]  /*75b0*/  ISETP.LT.OR P2, PT, R33, 0x22, !P0 ;  /* 0x000000222100780c */ /* 0x000fc60004741670 */
[----:B------:R-:W-:Y:S01]  /*75c0*/  @!P5 STG.E.U8 desc[UR16][R10.64+0x18], R101 ;  /* 0x000018650a00d986 */ /* 0x000fe2000c101110 */
[C---:B------:R-:W-:Y:S02]  /*75d0*/  ISETP.LT.OR P5, PT, R33.reuse, 0x21, !P0 ;  /* 0x000000212100780c */ /* 0x040fe400047a1670 */
[----:B0-----:R-:W-:Y:S01]  /*75e0*/  F2FP.SATFINITE.E5M2.F32.PACK_AB_MERGE_C R5, RZ, R94, RZ ;  /* 0x0000005eff05723e */ /* 0x001fe200048060ff */
[----:B------:R-:W-:Y:S01]  /*75f0*/  @!P4 STG.E.U8 desc[UR16][R6.64+0x18], R99 ;  /* 0x000018630600c986 */ /* 0x000fe2000c101110 */
        /* <DEDUP_REMOVED lines=25> */
[C---:B------:R-:W-:Y:S02]  /*7790*/  ISETP.LT.OR P2, PT, R33.reuse, 0x39, !P0 ;  /* 0x000000392100780c */ /* 0x040fe40004741670 */
[C---:B------:R-:W-:Y:S01]  /*77a0*/  ISETP.LT.OR P0, PT, R33.reuse, 0x3a, !P0 ;  /* 0x0000003a2100780c */ /* 0x040fe20004701670 */
[----:B------:R1:W-:Y:S01]  /*77b0*/  @!P5 STG.E.U8 desc[UR16][R10.64+0x30], R89 ;  /* 0x000030590a00d986 */ /* 0x0003e2000c101110 */
[C---:B------:R-:W-:Y:S02]  /*77c0*/  ISETP.LT.OR P5, PT, R33.reuse, 0x39, !P1 ;  /* 0x000000392100780c */ /* 0x040fe40004fa1670 */
[----:B------:R-:W-:Y:S01]  /*77d0*/  ISETP.LT.OR P1, PT, R33, 0x3a, !P1 ;  /* 0x0000003a2100780c */ /* 0x000fe20004f21670 */
[----:B------:R1:W-:Y:S01]  /*77e0*/  @!P4 STG.E.U8 desc[UR16][R6.64+0x30], R23 ;  /* 0x000030170600c986 */ /* 0x0003e2000c101110 */
[----:B0-----:R-:W-:-:S05]  /*77f0*/  F2FP.SATFINITE.E5M2.F32.PACK_AB_MERGE_C R5, RZ, R20, RZ ;  /* 0x00000014ff05723e */ /* 0x001fca00048060ff */
[----:B------:R1:W-:Y:S04]  /*7800*/  @!P6 STG.E.U8 desc[UR16][R6.64+0x31], R5 ;  /* 0x000031050600e986 */ /* 0x0003e8000c101110 */
[----:B------:R1:W-:Y:S04]  /*7810*/  @!P2 STG.E.U8 desc[UR16][R10.64+0x38], R17 ;  /* 0x000038110a00a986 */ /* 0x0003e8000c101110 */
[----:B------:R1:W-:Y:S04]  /*7820*/  @!P0 STG.E.U8 desc[UR16][R10.64+0x39], R13 ;  /* 0x0000390d0a008986 */ /* 0x0003e8000c101110 */
[----:B------:R1:W-:Y:S04]  /*7830*/  @!P5 STG.E.U8 desc[UR16][R6.64+0x38], R19 ;  /* 0x000038130600d986 */ /* 0x0003e8000c101110 */
[----:B------:R1:W-:Y:S02]  /*7840*/  @!P1 STG.E.U8 desc[UR16][R6.64+0x39], R15 ;  /* 0x0000390f06009986 */ /* 0x0003e4000c101110 */
.L_x_162:
[----:B------:R-:W-:Y:S05]  /*7850*/  BSYNC B0 ;  /* 0x0000000000007941 */ /* 0x000fea0003800000 */
.L_x_32:
[----:B------:R-:W-:Y:S01]  /*7860*/  ULDC UR6, c[0x0][0xc] ;  /* 0x0000030000067ab9 */ /* 0x000fe20000000800 */
[----:B------:R-:W-:Y:S01]  /*7870*/  ULDC UR7, c[0x0][0x10] ;  /* 0x0000040000077ab9 */ /* 0x000fe20000000800 */
[----:B01---5:R-:W0:Y:S01]  /*7880*/  LDC R5, c[0x0][0x14] ;  /* 0x00000500ff057b82 */ /* 0x023e220000000800 */
[----:B------:R-:W-:Y:S01]  /*7890*/  UIMAD.WIDE.U32 UR6, UR6, UR7, URZ ;  /* 0x00000007060672a5 */ /* 0x000fe2000f8e003f */
[----:B------:R-:W-:Y:S01]  /*78a0*/  PRMT R6, RZ, 0x7610, R6 ;  /* 0x00007610ff067816 */ /* 0x000fe20000000006 */
[----:B------:R-:W-:-:S04]  /*78b0*/  IMAD.MOV.U32 R7, RZ, RZ, -0x1 ;  /* 0xffffffffff077424 */ /* 0x000fc800078e00ff */
[----:B0-----:R-:W-:-:S04]  /*78c0*/  IMAD.WIDE.U32 R2, R5, UR6, R2 ;  /* 0x0000000605027c25 */ /* 0x001fc8000f8e0002 */
[----:B------:R-:W-:Y:S01]  /*78d0*/  IMAD R5, R5, UR7, RZ ;  /* 0x0000000705057c24 */ /* 0x000fe2000f8e02ff */
[----:B------:R-:W-:Y:S02]  /*78e0*/  ULDC.64 UR6, c[0x0][0x650] ;  /* 0x0001940000067ab9 */ /* 0x000fe40000000a00 */
[----:B------:R-:W-:Y:S01]  /*78f0*/  ISETP.GE.U32.AND P0, PT, R2, UR6, PT ;  /* 0x0000000602007c0c */ /* 0x000fe2000bf06070 */
[----:B------:R-:W-:Y:S02]  /*7900*/  IMAD.IADD R3, R3, 0x1, R5 ;  /* 0x0000000103037824 */ /* 0x000fe400078e0205 */
[----:B------:R-:W-:-:S03]  /*7910*/  IMAD.MOV.U32 R5, RZ, RZ, -0x1 ;  /* 0xffffffffff057424 */ /* 0x000fc600078e00ff */
[----:B------:R-:W-:-:S13]  /*7920*/  ISETP.GE.U32.AND.EX P0, PT, R3, UR7, PT, P0 ;  /* 0x0000000703007c0c */ /* 0x000fda000bf06100 */
[----:B------:R-:W-:Y:S05]  /*7930*/  @P0 BRA `(.L_x_163) ;  /* 0x0000000400600947 */ /* 0x000fea0003800000 */
[----:B------:R-:W0:Y:S01]  /*7940*/  S2R R20, SR_CTAID.X ;  /* 0x0000000000147919 */ /* 0x000e220000002500 */
[----:B------:R-:W1:Y:S01]  /*7950*/  LDC.64 R14, c[0x0][0x628] ;  /* 0x00018a00ff0e7b82 */ /* 0x000e620000000a00 */
[----:B------:R-:W-:Y:S01]  /*7960*/  ULDC UR6, c[0x0][0x150] ;  /* 0x0000540000067ab9 */ /* 0x000fe20000000800 */
[----:B--234-:R-:W-:Y:S01]  /*7970*/  IMAD.MOV.U32 R12, RZ, RZ, R2 ;  /* 0x000000ffff0c7224 */ /* 0x01cfe200078e0002 */
[----:B------:R-:W2:Y:S01]  /*7980*/  S2R R22, SR_CTAID.Y ;  /* 0x0000000000167919 */ /* 0x000ea20000002600 */
[----:B------:R-:W-:-:S04]  /*7990*/  IMAD.MOV.U32 R13, RZ, RZ, R3 ;  /* 0x000000ffff0d7224 */ /* 0x000fc800078e0003 */
[----:B------:R-:W3:Y:S08]  /*79a0*/  LDC R23, c[0x0][0x144] ;  /* 0x00005100ff177b82 */ /* 0x000ef00000000800 */
[----:B------:R-:W4:Y:S08]  /*79b0*/  LDC R16, c[0x0][0x630] ;  /* 0x00018c00ff107b82 */ /* 0x000f300000000800 */
[----:B------:R-:W2:Y:S01]  /*79c0*/  LDC.64 R18, c[0x0][0x620] ;  /* 0x00018800ff127b82 */ /* 0x000ea20000000a00 */
[----:B-1----:R-:W-:-:S04]  /*79d0*/  ISETP.NE.U32.AND P0, PT, R14, RZ, PT ;  /* 0x000000ff0e00720c */ /* 0x002fc80003f05070 */
[----:B------:R-:W-:Y:S02]  /*79e0*/  ISETP.NE.AND.EX P0, PT, R15, RZ, PT, P0 ;  /* 0x000000ff0f00720c */ /* 0x000fe40003f05300 */
[----:B0-----:R-:W-:-:S05]  /*79f0*/  I2FP.F32.U32 R5, R20 ;  /* 0x0000001400057245 */ /* 0x001fca0000201000 */
[----:B------:R-:W-:-:S04]  /*7a00*/  FMUL R5, R5, UR6 ;  /* 0x0000000605057c20 */ /* 0x000fc80008400000 */
[----:B------:R0:W1:Y:S02]  /*7a10*/  F2I.U32.TRUNC.NTZ R21, R5 ;  /* 0x0000000500157305 */ /* 0x000064000020f000 */
[----:B---34-:R-:W-:Y:S05]  /*7a20*/  @!P0 BRA `(.L_x_164) ;  /* 0x0000000000288947 */ /* 0x018fea0003800000 */
[----:B0-----:R-:W0:Y:S02]  /*7a30*/  LDC R5, c[0x0][0x634] ;  /* 0x00018d00ff057b82 */ /* 0x001e240000000800 */
        /* <DEDUP_REMOVED lines=9> */
.L_x_164:
[-CC-:B------:R-:W-:Y:S01]  /*7ad0*/  SHF.R.U64 R17, R12, R16.reuse, R13.reuse ;  /* 0x000000100c117219 */ /* 0x180fe2000000120d */
[----:B------:R-:W3:Y:S01]  /*7ae0*/  LDC.64 R28, c[0x0][0x640] ;  /* 0x00019000ff1c7b82 */ /* 0x000ee20000000a00 */
[----:B0-----:R-:W-:Y:S01]  /*7af0*/  SHF.R.U32.HI R5, RZ, R16, R13 ;  /* 0x00000010ff057219 */ /* 0x001fe2000001160d */
[----:B-1----:R-:W-:Y:S01]  /*7b00*/  IMAD.MOV R21, RZ, RZ, -R21 ;  /* 0x000000ffff157224 */ /* 0x002fe200078e0a15 */
[----:B------:R-:W-:Y:S01]  /*7b10*/  IADD3 R11, P0, RZ, -R17, RZ ;  /* 0x80000011ff0b7210 */ /* 0x000fe20007f1e0ff */
[----:B------:R-:W-:Y:S02]  /*7b20*/  ULDC UR6, c[0x0][0x154] ;  /* 0x0000550000067ab9 */ /* 0x000fe40000000800 */
[----:B------:R-:W-:Y:S02]  /*7b30*/  IMAD R23, R23, R21, R20 ;  /* 0x0000001517177224 */ /* 0x000fe400078e0214 */
[----:B------:R-:W0:Y:S01]  /*7b40*/  LDC R12, c[0x0][0x618] ;  /* 0x00018600ff0c7b82 */ /* 0x000e220000000800 */
[----:B------:R-:W-:-:S02]  /*7b50*/  IMAD.X R5, RZ, RZ, ~R5, P0 ;  /* 0x000000ffff057224 */ /* 0x000fc400000e0e05 */
[----:B--2---:R-:W-:-:S04]  /*7b60*/  IMAD.WIDE.U32 R6, R11, R18, R2 ;  /* 0x000000120b067225 */ /* 0x004fc800078e0002 */
[----:B------:R-:W-:Y:S01]  /*7b70*/  IMAD R10, R5, R18, RZ ;  /* 0x00000012050a7224 */ /* 0x000fe200078e02ff */
[----:B------:R-:W1:Y:S03]  /*7b80*/  LDC R24, c[0x0][0x608] ;  /* 0x00018200ff187b82 */ /* 0x000e660000000800 */
[----:B------:R-:W-:Y:S02]  /*7b90*/  IMAD R5, R11, R19, R10 ;  /* 0x000000130b057224 */ /* 0x000fe400078e020a */
[----:B------:R-:W-:Y:S02]  /*7ba0*/  IMAD.MOV.U32 R11, RZ, RZ, 0x1 ;  /* 0x00000001ff0b7424 */ /* 0x000fe400078e00ff */
[----:B------:R-:W-:Y:S01]  /*7bb0*/  IMAD.IADD R5, R7, 0x1, R5 ;  /* 0x0000000107057824 */ /* 0x000fe200078e0205 */
[----:B------:R-:W2:Y:S01]  /*7bc0*/  LDC R26, c[0x0][0x658] ;  /* 0x00019600ff1a7b82 */ /* 0x000ea20000000800 */
[----:B------:R-:W-:-:S02]  /*7bd0*/  I2FP.F32.U32 R7, R22 ;  /* 0x0000001600077245 */ /* 0x000fc40000201000 */
[----:B---3--:R-:W-:-:S03]  /*7be0*/  ISETP.NE.U32.AND P0, PT, R28, RZ, PT ;  /* 0x000000ff1c00720c */ /* 0x008fc60003f05070 */
[----:B------:R-:W-:Y:S01]  /*7bf0*/  FMUL R10, R7, UR6 ;  /* 0x00000006070a7c20 */ /* 0x000fe20008400000 */
[----:B------:R-:W-:Y:S01]  /*7c00*/  ISETP.NE.AND.EX P0, PT, R29, RZ, PT, P0 ;  /* 0x000000ff1d00720c */ /* 0x000fe20003f05300 */
[----:B------:R-:W3:Y:S01]  /*7c10*/  LDC R21, c[0x0][0x148] ;  /* 0x00005200ff157b82 */ /* 0x000ee20000000800 */
[-CC-:B0-----:R-:W-:Y:S01]  /*7c20*/  SHF.R.U64 R16, R6, R12.reuse, R5.reuse ;  /* 0x0000000c06107219 */ /* 0x181fe20000001205 */
[----:B------:R0:W4:Y:S01]  /*7c30*/  F2I.U32.TRUNC.NTZ R18, R10 ;  /* 0x0000000a00127305 */ /* 0x000122000020f000 */
[----:B------:R-:W-:Y:S01]  /*7c40*/  SHF.R.U32.HI R5, RZ, R12, R5 ;  /* 0x0000000cff057219 */ /* 0x000fe20000011605 */
[----:B------:R-:W-:-:S04]  /*7c50*/  IMAD.MOV.U32 R7, RZ, RZ, -0x1 ;  /* 0xffffffffff077424 */ /* 0x000fc800078e00ff */
[----:B------:R-:W0:Y:S01]  /*7c60*/  LDC R20, c[0x0][0x600] ;  /* 0x00018000ff147b82 */ /* 0x000e220000000800 */
[-CC-:B-1----:R-:W-:Y:S02]  /*7c70*/  SHF.R.U64 R14, R16, R24.reuse, R5.reuse ;  /* 0x00000018100e7219 */ /* 0x182fe40000001205 */
[----:B------:R-:W-:-:S05]  /*7c80*/  SHF.R.U32.HI R5, RZ, R24, R5 ;  /* 0x00000018ff057219 */ /* 0x000fca0000011605 */
[----:B------:R-:W1:Y:S01]  /*7c90*/  LDC R27, c[0x0][0x648] ;  /* 0x00019200ff1b7b82 */ /* 0x000e620000000800 */
[-C--:B--2---:R-:W-:Y:S02]  /*7ca0*/  SHF.L.U32 R6, R7, R26.reuse, RZ ;  /* 0x0000001a07067219 */ /* 0x084fe400000006ff */
[-CC-:B------:R-:W-:Y:S02]  /*7cb0*/  SHF.R.U64 R19, R14, R26.reuse, R5.reuse ;  /* 0x0000001a0e137219 */ /* 0x180fe40000001205 */
[----:B------:R-:W-:Y:S02]  /*7cc0*/  SHF.R.U32.HI R7, RZ, R26, R5 ;  /* 0x0000001aff077219 */ /* 0x000fe40000011605 */
[----:B------:R-:W-:Y:S01]  /*7cd0*/  LOP3.LUT R25, RZ, R6, RZ, 0x33, !PT ;  /* 0x00000006ff197212 */ /* 0x000fe200078e33ff */
[----:B------:R-:W2:Y:S01]  /*7ce0*/  LDC R30, c[0x0][0x638] ;  /* 0x00018e00ff1e7b82 */ /* 0x000ea20000000800 */
[----:B------:R-:W-:Y:S01]  /*7cf0*/  SHF.L.U32 R26, R11, R26, RZ ;  /* 0x0000001a0b1a7219 */ /* 0x000fe200000006ff */
[----:B------:R-:W-:-:S06]  /*7d00*/  IMAD.MOV.U32 R6, RZ, RZ, R19 ;  /* 0x000000ffff067224 */ /* 0x000fcc00078e0013 */
[----:B------:R-:W0:Y:S01]  /*7d10*/  LDC R31, c[0x0][0x610] ;  /* 0x00018400ff1f7b82 */ /* 0x000e220000000800 */
[----:B----4-:R-:W-:Y:S05]  /*7d20*/  @!P0 BRA `(.L_x_165) ;  /* 0x0000000000288947 */ /* 0x010fea0003800000 */
[----:B------:R-:W4:Y:S02]  /*7d30*/  LDC R6, c[0x0][0x64c] ;  /* 0x00019300ff067b82 */ /* 0x000f240000000800 */
[----:B----4-:R-:W-:-:S05]  /*7d40*/  IADD3 R5, P0, R19, R6, RZ ;  /* 0x0000000613057210 */ /* 0x010fca0007f1e0ff */
[----:B------:R-:W-:-:S04]  /*7d50*/  IMAD.X R15, RZ, RZ, R7, P0 ;  /* 0x000000ffff0f7224 */ /* 0x000fc800000e0607 */
[----:B------:R-:W-:-:S04]  /*7d60*/  IMAD.WIDE.U32 R6, R15, R28, RZ ;  /* 0x0000001c0f067225 */ /* 0x000fc800078e00ff */
[----:B0-----:R-:W-:-:S04]  /*7d70*/  IMAD.WIDE.U32 R10, P0, R5, R29, R6 ;  /* 0x0000001d050a7225 */ /* 0x001fc80007800006 */
[----:B------:R-:W-:-:S04]  /*7d80*/  IMAD.WIDE.U32 R6, R5, R28, RZ ;  /* 0x0000001c05067225 */ /* 0x000fc800078e00ff */
[----:B------:R-:W-:Y:S01]  /*7d90*/  IMAD.X R13, RZ, RZ, RZ, P0 ;  /* 0x000000ffff0d7224 */ /* 0x000fe200000e06ff */
[----:B------:R-:W-:Y:S01]  /*7da0*/  IADD3 RZ, P0, R7, R10, RZ ;  /* 0x0000000a07ff7210 */ /* 0x000fe20007f1e0ff */
[----:B------:R-:W-:-:S04]  /*7db0*/  IMAD.MOV.U32 R12, RZ, RZ, R11 ;  /* 0x000000ffff0c7224 */ /* 0x000fc800078e000b */
[----:B------:R-:W-:-:S08]  /*7dc0*/  IMAD.WIDE.U32.X R6, R15, R29, R12, P0 ;  /* 0x0000001d0f067225 */ /* 0x000fd000000e040c */
.L_x_165:
[----:B-1----:R-:W-:Y:S01]  /*7dd0*/  SHF.R.U64 R5, R6, R27, R7 ;  /* 0x0000001b06057219 */ /* 0x002fe20000001207 */
[----:B0-----:R-:W-:Y:S01]  /*7de0*/  VIADD R7, R20, 0xffffffff ;  /* 0xffffffff14077836 */ /* 0x001fe20000000000 */
[----:B------:R-:W-:Y:S01]  /*7df0*/  LOP3.LUT R32, R14, R25, RZ, 0xc0, !PT ;  /* 0x000000190e207212 */ /* 0x000fe200078ec0ff */
[----:B------:R-:W-:Y:S02]  /*7e00*/  IMAD.MOV R18, RZ, RZ, -R18 ;  /* 0x000000ffff127224 */ /* 0x000fe400078e0a12 */
[----:B------:R-:W-:Y:S01]  /*7e10*/  IMAD.MOV R6, RZ, RZ, -R5 ;  /* 0x000000ffff067224 */ /* 0x000fe200078e0a05 */
[----:B------:R-:W-:Y:S01]  /*7e20*/  LOP3.LUT R16, R16, R7, RZ, 0xc0, !PT ;  /* 0x0000000710107212 */ /* 0x000fe200078ec0ff */
[----:B------:R-:W-:Y:S02]  /*7e30*/  IMAD R32, R26, R5, R32 ;  /* 0x000000051a207224 */ /* 0x000fe400078e0220 */
[----:B---3--:R-:W-:Y:S02]  /*7e40*/  @P3 IMAD R23, R21, R18, R22 ;  /* 0x0000001215173224 */ /* 0x008fe400078e0216 */
[----:B--2---:R-:W-:-:S02]  /*7e50*/  IMAD R5, R6, R30, R19 ;  /* 0x0000001e06057224 */ /* 0x004fc400078e0213 */
[----:B------:R-:W-:Y:S02]  /*7e60*/  IMAD R32, R32, R31, R23 ;  /* 0x0000001f20207224 */ /* 0x000fe400078e0217 */
[----:B------:R-:W-:Y:S02]  /*7e70*/  IMAD R5, R5, R20, R16 ;  /* 0x0000001405057224 */ /* 0x000fe400078e0210 */
[----:B------:R-:W-:-:S03]  /*7e80*/  IMAD.MOV.U32 R6, RZ, RZ, 0x1 ;  /* 0x00000001ff067424 */ /* 0x000fc600078e00ff */
[----:B------:R-:W-:Y:S02]  /*7e90*/  SEL R7, R5, R32, !P3 ;  /* 0x0000002005077207 */ /* 0x000fe40005800000 */
[----:B------:R-:W-:Y:S01]  /*7ea0*/  SEL R32, R32, R5, !P3 ;  /* 0x0000000520207207 */ /* 0x000fe20005800000 */
[----:B------:R-:W-:-:S07]  /*7eb0*/  IMAD.MOV.U32 R5, RZ, RZ, R17 ;  /* 0x000000ffff057224 */ /* 0x000fce00078e0011 */
.L_x_163:
[----:B------:R-:W-:Y:S01]  /*7ec0*/  LOP3.LUT P0, RZ, R6, 0xff, RZ, 0xc0, !PT ;  /* 0x000000ff06ff7812 */ /* 0x000fe2000780c0ff */
[----:B------:R-:W-:-:S12]  /*7ed0*/  IMAD.MOV.U32 R6, RZ, RZ, R32 ;  /* 0x000000ffff067224 */ /* 0x000fd800078e0020 */
[----:B------:R-:W-:Y:S05]  /*7ee0*/  @P0 BRA `(.L_x_166) ;  /* 0xffffff9000500947 */ /* 0x000fea000383ffff */
[----:B------:R-:W-:Y:S05]  /*7ef0*/  EXIT ;  /* 0x000000000000794d */ /* 0x000fea0003800000 */
.L_x_4:
[----:B0-----:R-:W-:Y:S01]  /*7f00*/  ULDC.64 UR4, c[0x0][0x650] ;  /* 0x0001940000047ab9 */ /* 0x001fe20000000a00 */
        /* <DEDUP_REMOVED lines=25> */
.L_x_168:
[--C-:B------:R-:W-:Y:S01]  /*80a0*/  SHF.R.U64 R16, R14, R18, R15.reuse ;  /* 0x000000120e107219 */ /* 0x100fe2000000120f */
[----:B------:R-:W0:Y:S01]  /*80b0*/  LDC R22, c[0x0][0x618] ;  /* 0x00018600ff167b82 */ /* 0x000e220000000800 */
[----:B------:R-:W-:Y:S01]  /*80c0*/  I2FP.F32.U32 R7, R8 ;  /* 0x0000000800077245 */ /* 0x000fe20000201000 */
[----:B------:R-:W-:Y:S01]  /*80d0*/  ULDC UR4, c[0x0][0x150] ;  /* 0x0000540000047ab9 */ /* 0x000fe20000000800 */
[----:B------:R-:W-:Y:S02]  /*80e0*/  SHF.R.U32.HI R6, RZ, R18, R15 ;  /* 0x00000012ff067219 */ /* 0x000fe4000001160f */
[----:B------:R-:W-:Y:S01]  /*80f0*/  IADD3 R9, P0, RZ, -R16, RZ ;  /* 0x80000010ff097210 */ /* 0x000fe20007f1e0ff */
[----:B------:R-:W-:Y:S01]  /*8100*/  FMUL R13, R7, UR4 ;  /* 0x00000004070d7c20 */ /* 0x000fe20008400000 */
[----:B------:R-:W-:Y:S01]  /*8110*/  ULDC UR4, c[0x0][0x154] ;  /* 0x0000550000047ab9 */ /* 0x000fe20000000800 */
[----:B------:R-:W1:Y:S02]  /*8120*/  LDC.64 R24, c[0x0][0x640] ;  /* 0x00019000ff187b82 */ /* 0x000e640000000a00 */
[----:B------:R-:W-:-:S02]  /*8130*/  IMAD.X R11, RZ, RZ, ~R6, P0 ;  /* 0x000000ffff0b7224 */ /* 0x000fc400000e0e06 */
[----:B------:R-:W2:Y:S01]  /*8140*/  F2I.U32.TRUNC.NTZ R13, R13 ;  /* 0x0000000d000d7305 */ /* 0x000ea2000020f000 */
[----:B------:R-:W-:-:S03]  /*8150*/  IMAD.WIDE.U32 R6, R9, R20, R2 ;  /* 0x0000001409067225 */ /* 0x000fc600078e0002 */
[----:B------:R-:W3:Y:S01]  /*8160*/  LDC R15, c[0x0][0x144] ;  /* 0x00005100ff0f7b82 */ /* 0x000ee20000000800 */
[----:B------:R-:W-:-:S04]  /*8170*/  IMAD R12, R11, R20, RZ ;  /* 0x000000140b0c7224 */ /* 0x000fc800078e02ff */
[----:B------:R-:W-:Y:S02]  /*8180*/  IMAD R9, R9, R21, R12 ;  /* 0x0000001509097224 */ /* 0x000fe400078e020c */
[----:B------:R-:W-:Y:S01]  /*8190*/  IMAD.MOV.U32 R12, RZ, RZ, -0x1 ;  /* 0xffffffffff0c7424 */ /* 0x000fe200078e00ff */
[----:B------:R-:W4:Y:S01]  /*81a0*/  LDC R18, c[0x0][0x608] ;  /* 0x00018200ff127b82 */ /* 0x000f220000000800 */
[----:B------:R-:W-:Y:S01]  /*81b0*/  IMAD.IADD R7, R7, 0x1, R9 ;  /* 0x0000000107077824 */ /* 0x000fe200078e0209 */
[----:B------:R-:W-:-:S04]  /*81c0*/  I2FP.F32.U32 R9, R10 ;  /* 0x0000000a00097245 */ /* 0x000fc80000201000 */
[-C--:B0-----:R-:W-:Y:S01]  /*81d0*/  SHF.R.U64 R14, R6, R22.reuse, R7 ;  /* 0x00000016060e7219 */ /* 0x081fe20000001207 */
[----:B--2---:R-:W-:Y:S01]  /*81e0*/  IMAD.MOV R6, RZ, RZ, -R13 ;  /* 0x000000ffff067224 */ /* 0x004fe200078e0a0d */
[----:B------:R-:W0:Y:S01]  /*81f0*/  LDC R11, c[0x0][0x658] ;  /* 0x00019600ff0b7b82 */ /* 0x000e220000000800 */
[----:B-1----:R-:W-:Y:S01]  /*8200*/  ISETP.NE.U32.AND P0, PT, R24, RZ, PT ;  /* 0x000000ff1800720c */ /* 0x002fe20003f05070 */
[----:B------:R-:W-:Y:S01]  /*8210*/  FMUL R9, R9, UR4 ;  /* 0x0000000409097c20 */ /* 0x000fe20008400000 */
[----:B------:R-:W-:Y:S02]  /*8220*/  SHF.R.U32.HI R7, RZ, R22, R7 ;  /* 0x00000016ff077219 */ /* 0x000fe40000011607 */
[----:B------:R-:W-:-:S03]  /*8230*/  ISETP.NE.AND.EX P0, PT, R25, RZ, PT, P0 ;  /* 0x000000ff1900720c */ /* 0x000fc60003f05300 */
[----:B------:R-:W1:Y:S01]  /*8240*/  LDC R21, c[0x0][0x148] ;  /* 0x00005200ff157b82 */ /* 0x000e620000000800 */
[----:B---3--:R-:W-:Y:S02]  /*8250*/  IMAD R22, R15, R6, R8 ;  /* 0x000000060f167224 */ /* 0x008fe400078e0208 */
[----:B------:R-:W-:-:S05]  /*8260*/  IMAD.MOV.U32 R8, RZ, RZ, 0x1 ;  /* 0x00000001ff087424 */ /* 0x000fca00078e00ff */
[----:B------:R-:W2:Y:S01]  /*8270*/  LDC R20, c[0x0][0x600] ;  /* 0x00018000ff147b82 */ /* 0x000ea20000000800 */
[-CC-:B----4-:R-:W-:Y:S02]  /*8280*/  SHF.R.U64 R17, R14, R18.reuse, R7.reuse ;  /* 0x000000120e117219 */ /* 0x190fe40000001207 */
[----:B------:R-:W-:Y:S02]  /*8290*/  SHF.R.U32.HI R6, RZ, R18, R7 ;  /* 0x00000012ff067219 */ /* 0x000fe40000011607 */
[----:B------:R3:W4:Y:S03]  /*82a0*/  F2I.U32.TRUNC.NTZ R18, R9 ;  /* 0x0000000900127305 */ /* 0x000726000020f000 */
[----:B------:R-:W1:Y:S01]  /*82b0*/  LDC R23, c[0x0][0x648] ;  /* 0x00019200ff177b82 */ /* 0x000e620000000800 */
[-C--:B0-----:R-:W-:Y:S02]  /*82c0*/  SHF.R.U64 R19, R17, R11.reuse, R6 ;  /* 0x0000000b11137219 */ /* 0x081fe40000001206 */
[----:B------:R-:W-:-:S02]  /*82d0*/  SHF.L.U32 R12, R12, R11, RZ ;  /* 0x0000000b0c0c7219 */ /* 0x000fc400000006ff */
[-C--:B------:R-:W-:Y:S01]  /*82e0*/  SHF.R.U32.HI R7, RZ, R11.reuse, R6 ;  /* 0x0000000bff077219 */ /* 0x080fe20000011606 */
[----:B------:R-:W-:Y:S01]  /*82f0*/  IMAD.MOV.U32 R6, RZ, RZ, R19 ;  /* 0x000000ffff067224 */ /* 0x000fe200078e0013 */
[----:B------:R-:W-:Y:S01]  /*8300*/  SHF.L.U32 R27, R8, R11, RZ ;  /* 0x0000000b081b7219 */ /* 0x000fe200000006ff */
[----:B------:R-:W0:Y:S01]  /*8310*/  LDC R26, c[0x0][0x638] ;  /* 0x00018e00ff1a7b82 */ /* 0x000e220000000800 */
[----:B------:R-:W-:-:S07]  /*8320*/  LOP3.LUT R28, RZ, R12, RZ, 0x33, !PT ;  /* 0x0000000cff1c7212 */ /* 0x000fce00078e33ff */
[----:B------:R-:W0:Y:S01]  /*8330*/  LDC R29, c[0x0][0x610] ;  /* 0x00018400ff1d7b82 */ /* 0x000e220000000800 */
[----:B---34-:R-:W-:Y:S05]  /*8340*/  @!P0 BRA `(.L_x_169) ;  /* 0x0000000000288947 */ /* 0x018fea0003800000 */
        /* <DEDUP_REMOVED lines=10> */
.L_x_169:
[----:B-1----:R-:W-:Y:S01]  /*83f0*/  SHF.R.U64 R7, R6, R23, R7 ;  /* 0x0000001706077219 */ /* 0x002fe20000001207 */
[----:B--2---:R-:W-:Y:S01]  /*8400*/  VIADD R9, R20, 0xffffffff ;  /* 0xffffffff14097836 */ /* 0x004fe20000000000 */
[----:B------:R-:W-:Y:S01]  /*8410*/  LOP3.LUT R6, R17, R28, RZ, 0xc0, !PT ;  /* 0x0000001c11067212 */ /* 0x000fe200078ec0ff */
[----:B------:R-:W-:Y:S02]  /*8420*/  IMAD.MOV R18, RZ, RZ, -R18 ;  /* 0x000000ffff127224 */ /* 0x000fe400078e0a12 */
[----:B------:R-:W-:Y:S02]  /*8430*/  IMAD.MOV R8, RZ, RZ, -R7 ;  /* 0x000000ffff087224 */ /* 0x000fe400078e0a07 */
[----:B------:R-:W-:Y:S01]  /*8440*/  IMAD R11, R27, R7, R6 ;  /* 0x000000071b0b7224 */ /* 0x000fe200078e0206 */
[----:B------:R-:W-:Y:S01]  /*8450*/  LOP3.LUT R7, R14, R9, RZ, 0xc0, !PT ;  /* 0x000000090e077212 */ /* 0x000fe200078ec0ff */
[----:B------:R-:W-:Y:S02]  /*8460*/  @P3 IMAD R22, R21, R18, R10 ;  /* 0x0000001215163224 */ /* 0x000fe400078e020a */
[----:B0-----:R-:W-:-:S02]  /*8470*/  IMAD R6, R8, R26, R19 ;  /* 0x0000001a08067224 */ /* 0x001fc400078e0213 */
[----:B------:R-:W-:Y:S02]  /*8480*/  IMAD R11, R11, R29, R22 ;  /* 0x0000001d0b0b7224 */ /* 0x000fe400078e0216 */
[----:B------:R-:W-:Y:S02]  /*8490*/  IMAD R6, R6, R20, R7 ;  /* 0x0000001406067224 */ /* 0x000fe400078e0207 */
[----:B------:R-:W-:-:S03]  /*84a0*/  IMAD.MOV.U32 R8, RZ, RZ, 0x1 ;  /* 0x00000001ff087424 */ /* 0x000fc600078e00ff */
[----:B------:R-:W-:Y:S02]  /*84b0*/  SEL R14, R6, R11, !P3 ;  /* 0x0000000b060e7207 */ /* 0x000fe40005800000 */
[----:B------:R-:W-:Y:S01]  /*84c0*/  SEL R11, R11, R6, !P3 ;  /* 0x000000060b0b7207 */ /* 0x000fe20005800000 */
[----:B------:R-:W-:Y:S01]  /*84d0*/  IMAD.MOV.U32 R6, RZ, RZ, R16 ;  /* 0x000000ffff067224 */ /* 0x000fe200078e0010 */
[----:B------:R-:W-:-:S07]  /*84e0*/  PRMT R7, R8, 0x7610, R7 ;  /* 0x0000761008077816 */ /* 0x000fce0000000007 */
.L_x_167:
[----:B------:R-:W-:-:S08]  /*84f0*/  NOP ;  /* 0x0000000000007918 */ /* 0x000fd00000000000 */
[----:B------:R-:W0:-:S00]  /*8500*/  USETMAXREG.DEALLOC.CTAPOOL 0x28 ;  /* 0x00000028000079c8 */ /* 0x000e0000080e0500 */
[----:B0-----:R-:W-:-:S13]  /*8510*/  ISETP.NE.AND P0, PT, R5, RZ, PT ;  /* 0x000000ff0500720c */ /* 0x001fda0003f05270 */
[----:B------:R-:W-:Y:S05]  /*8520*/  @P0 EXIT ;  /* 0x000000000000094d */ /* 0x000fea0003800000 */
[----:B------:R-:W-:Y:S01]  /*8530*/  LOP3.LUT P0, RZ, R7, 0xff, RZ, 0xc0, !PT ;  /* 0x000000ff07ff7812 */ /* 0x000fe2000780c0ff */
[----:B------:R-:W-:Y:S02]  /*8540*/  IMAD.MOV.U32 R5, RZ, RZ, 0x1 ;  /* 0x00000001ff057424 */ /* 0x000fe400078e00ff */
[----:B------:R-:W-:-:S10]  /*8550*/  IMAD.MOV.U32 R13, RZ, RZ, RZ ;  /* 0x000000ffff0d7224 */ /* 0x000fd400078e00ff */
[----:B------:R-:W-:Y:S05]  /*8560*/  @!P0 BRA `(.L_x_170) ;  /* 0x0000000c00308947 */ /* 0x000fea0003800000 */
[----:B------:R-:W0:Y:S01]  /*8570*/  LDC R5, c[0x0][0x28c] ;  /* 0x0000a300ff057b82 */ /* 0x000e220000000800 */
[----:B------:R-:W-:Y:S01]  /*8580*/  ULDC UR5, c[0x0][0x600] ;  /* 0x0001800000057ab9 */ /* 0x000fe20000000800 */
[----:B------:R-:W-:Y:S01]  /*8590*/  ULDC UR4, c[0x0][0xc] ;  /* 0x0000030000047ab9 */ /* 0x000fe20000000800 */
[----:B------:R-:W-:Y:S01]  /*85a0*/  UIADD3 UR16, UR5, -0x1, URZ ;  /* 0xffffffff05107890 */ /* 0x000fe2000fffe03f */
[C---:B------:R-:W-:Y:S01]  /*85b0*/  LOP3.LUT P2, RZ, R0.reuse, 0x7f, RZ, 0xc0, !PT ;  /* 0x0000007f00ff7812 */ /* 0x040fe2000784c0ff */
[----:B------:R-:W-:Y:S01]  /*85c0*/  ULDC UR6, c[0x0][0x658] ;  /* 0x0001960000067ab9 */ /* 0x000fe20000000800 */
[----:B------:R-:W-:Y:S01]  /*85d0*/  ULDC UR5, c[0x0][0x10] ;  /* 0x0000040000057ab9 */ /* 0x000fe20000000800 */
[----:B------:R-:W-:Y:S01]  /*85e0*/  UMOV UR7, 0xffffffff ;  /* 0xffffffff00077882 */ /* 0x000fe20000000000 */
[----:B------:R-:W-:Y:S01]  /*85f0*/  UMOV UR8, 0x1 ;  /* 0x0000000100087882 */ /* 0x000fe20000000000 */
[----:B------:R-:W-:Y:S01]  /*8600*/  UIMAD.WIDE.U32 UR4, UR4, UR5, URZ ;  /* 0x00000005040472a5 */ /* 0x000fe2000f8e003f */
[----:B------:R-:W-:Y:S01]  /*8610*/  LOP3.LUT P0, RZ, R0, 0x1f, RZ, 0xc0, !PT ;  /* 0x0000001f00ff7812 */ /* 0x000fe2000780c0ff */
[----:B------:R-:W-:Y:S01]  /*8620*/  USHF.L.U32 UR7, UR7, UR6, URZ ;  /* 0x0000000607077299 */ /* 0x000fe2000800063f */
[----:B------:R-:W-:Y:S01]  /*8630*/  BSSY B0, `(.L_x_170) ;  /* 0x00000bf000007945 */ /* 0x000fe20003800000 */
[----:B------:R-:W-:Y:S01]  /*8640*/  USHF.L.U32 UR18, UR8, UR6, URZ ;  /* 0x0000000608127299 */ /* 0x000fe2000800063f */
[----:B------:R-:W-:Y:S01]  /*8650*/  IMAD.MOV.U32 R15, RZ, RZ, 0x1 ;  /* 0x00000001ff0f7424 */ /* 0x000fe200078e00ff */
[----:B------:R-:W-:Y:S01]  /*8660*/  LOP3.LUT R16, R4, 0x2, RZ, 0xfc, !PT ;  /* 0x0000000204107812 */ /* 0x000fe200078efcff */
[----:B------:R-:W-:Y:S01]  /*8670*/  ULDC UR6, c[0x0][0x14] ;  /* 0x0000050000067ab9 */ /* 0x000fe20000000800 */
[----:B------:R-:W-:Y:S01]  /*8680*/  PLOP3.LUT P0, PT, P0, P2, PT, 0x8a, 0x0 ;  /* 0x000000000000781c */ /* 0x000fe20000705172 */
[----:B------:R-:W-:Y:S01]  /*8690*/  UIMAD.WIDE.U32 UR20, UR4, UR6, URZ ;  /* 0x00000006041472a5 */ /* 0x000fe2000f8e003f */
[----:B------:R-:W-:Y:S01]  /*86a0*/  IMAD.MOV.U32 R13, RZ, RZ, RZ ;  /* 0x000000ffff0d7224 */ /* 0x000fe200078e00ff */
[----:B------:R-:W-:-:S02]  /*86b0*/  UIMAD UR13, UR5, UR6, URZ ;  /* 0x00000006050d72a4 */ /* 0x000fc4000f8e023f */
[----:B------:R-:W-:Y:S01]  /*86c0*/  ULOP3.LUT UR17, URZ, UR7, URZ, 0x33, !UPT ;  /* 0x000000073f117292 */ /* 0x000fe2000f8e333f */
[----:B0-----:R-:W-:Y:S01]  /*86d0*/  VIADD R5, R5, 0x3f ;  /* 0x0000003f05057836 */ /* 0x001fe20000000000 */
[----:B------:R-:W-:Y:S01]  /*86e0*/  UIADD3 UR13, UR21, UR13, URZ ;  /* 0x0000000d150d7290 */ /* 0x000fe2000fffe03f */
[----:B------:R-:W-:-:S03]  /*86f0*/  ULDC.64 UR22, c[0x0][0x198] ;  /* 0x0000660000167ab9 */ /* 0x000fc60000000a00 */
[----:B------:R-:W-:-:S04]  /*8700*/  SHF.R.S32.HI R8, RZ, 0x1f, R5 ;  /* 0x0000001fff087819 */ /* 0x000fc80000011405 */
[----:B------:R-:W-:Y:S01]  /*8710*/  LEA.HI R8, R8, R5, RZ, 0x6 ;  /* 0x0000000508087211 */ /* 0x000fe200078f30ff */
[----:B------:R-:W-:-:S03]  /*8720*/  IMAD.MOV.U32 R5, RZ, RZ, 0x1 ;  /* 0x00000001ff057424 */ /* 0x000fc600078e00ff */
[----:B------:R-:W-:-:S05]  /*8730*/  SHF.R.S32.HI R12, RZ, 0x6, R8 ;  /* 0x00000006ff0c7819 */ /* 0x000fca0000011408 */
[----:B------:R-:W-:-:S07]  /*8740*/  VIADD R0, R12, 0x1 ;  /* 0x000000010c007836 */ /* 0x000fce0000000000 */
.L_x_182:
[----:B------:R-:W-:-:S03]  /*8750*/  UMOV UR4, 0xffffffff ;  /* 0xffffffff00047882 */ /* 0x000fc60000000000 */
[----:B------:R-:W-:Y:S05]  /*8760*/  BRA.DIV UR4, `(.L_x_171) ;  /* 0x00000012049c7947 */ /* 0x000fea000b800000 */
[----:B------:R-:W-:-:S13]  /*8770*/  ELECT P1, URZ, PT ;  /* 0x00000000003f782f */ /* 0x000fda0003820000 */
.L_x_200:
[----:B------:R-:W0:Y:S01]  /*8780*/  LDC R7, c[0x0][0x28c] ;  /* 0x0000a300ff077b82 */ /* 0x000e220000000800 */
[----:B------:R-:W-:Y:S01]  /*8790*/  BSSY B1, `(.L_x_172) ;  /* 0x0000037000017945 */ /* 0x000fe20003800000 */
[----:B0-----:R-:W-:-:S13]  /*87a0*/  ISETP.LT.OR P1, PT, R7, 0x1, !P1 ;  /* 0x000000010700780c */ /* 0x001fda0004f21670 */
[----:B------:R-:W-:Y:S05]  /*87b0*/  @P1 BRA `(.L_x_173) ;  /* 0x0000000000d01947 */ /* 0x000fea0003800000 */
[----:B------:R-:W-:Y:S02]  /*87c0*/  IMAD.SHL.U32 R14, R14, 0x40, RZ ;  /* 0x000000400e0e7824 */ /* 0x000fe400078e00ff */
[----:B------:R-:W-:Y:S02]  /*87d0*/  IMAD.SHL.U32 R17, R11, 0x100, RZ ;  /* 0x000001000b117824 */ /* 0x000fe400078e00ff */
[----:B------:R-:W-:Y:S02]  /*87e0*/  IMAD.MOV.U32 R20, RZ, RZ, RZ ;  /* 0x000000ffff147224 */ /* 0x000fe400078e00ff */
[----:B------:R-:W-:Y:S02]  /*87f0*/  IMAD.MOV.U32 R7, RZ, RZ, R0 ;  /* 0x000000ffff077224 */ /* 0x000fe400078e0000 */
[----:B------:R-:W-:Y:S02]  /*8800*/  IMAD.MOV.U32 R8, RZ, RZ, R5 ;  /* 0x000000ffff087224 */ /* 0x000fe400078e0005 */
[----:B------:R-:W-:-:S07]  /*8810*/  IMAD.MOV.U32 R9, RZ, RZ, R13 ;  /* 0x000000ffff097224 */ /* 0x000fce00078e000d */
.L_x_177:
[----:B------:R-:W0:Y:S01]  /*8820*/  S2R R11, SR_CgaCtaId ;  /* 0x00000000000b7919 */ /* 0x000e220000008800 */
[----:B------:R-:W-:-:S04]  /*8830*/  MOV R10, 0x400 ;  /* 0x00000400000a7802 */ /* 0x000fc80000000f00 */
[----:B0-----:R-:W-:Y:S02]  /*8840*/  LEA R18, R11, R10, 0x18 ;  /* 0x0000000a0b127211 */ /* 0x001fe400078ec0ff */
[----:B------:R-:W-:Y:S01]  /*8850*/  SHF.L.U32 R10, R8, 0x1f, RZ ;  /* 0x0000001f080a7819 */ /* 0x000fe200000006ff */
[----:B------:R-:W0:Y:S02]  /*8860*/  @!P2 LDC R11, c[0x0][0x500] ;  /* 0x00014000ff0bab82 */ /* 0x000e240000000800 */
[----:B------:R-:W-:-:S04]  /*8870*/  IMAD R19, R9, 0x8, R18 ;  /* 0x0000000809137824 */ /* 0x000fc800078e0212 */
[----:B------:R-:W1:Y:S02]  /*8880*/  SYNCS.PHASECHK.TRANS64.TRYWAIT P1, [R19+URZ+0x58], R10 ;  /* 0x0000580a130075a7 */ /* 0x000e64000802017f */
[----:B-1----:R-:W-:Y:S05]  /*8890*/  @!P1 BRA `(.L_x_174) ;  /* 0x0000001000709947 */ /* 0x002fea0003800000 */
.L_x_201:
[----:B-1----:R-:W-:Y:S01]  /*88a0*/  PRMT R10, R16, 0x9910, RZ ;  /* 0x00009910100a7816 */ /* 0x002fe200000000ff */
[----:B0-----:R0:W-:Y:S03]  /*88b0*/  @!P2 SYNCS.ARRIVE.TRANS64 RZ, [R19+URZ], R11 ;  /* 0x0000000b13ffa9a7 */ /* 0x0011e6000800003f */
[----:B------:R-:W-:-:S13]  /*88c0*/  ISETP.NE.AND P1, PT, R10, 0x2, PT ;  /* 0x000000020a00780c */ /* 0x000fda0003f25270 */
[----:B0-----:R-:W-:Y:S05]  /*88d0*/  @P1 BRA `(.L_x_175) ;  /* 0x0000000000041947 */ /* 0x001fea0003800000 */
[----:B------:R-:W-:Y:S01]  /*88e0*/  BPT.TRAP 0x1 ;  /* 0x000000040000795c */ /* 0x000fe20000300000 */
.L_x_175:
[----:B------:R-:W-:Y:S05]  /*88f0*/  @P0 BRA `(.L_x_176) ;  /* 0x0000000000040947 */ /* 0x000fea0003800000 */
[----:B------:R-:W-:Y:S01]  /*8900*/  BPT.TRAP 0x1 ;  /* 0x000000040000795c */ /* 0x000fe20000300000 */
.L_x_176:
[--C-:B------:R-:W-:Y:S01]  /*8910*/  IMAD R10, R9, 0x4000, R18.reuse ;  /* 0x00004000090a7824 */ /* 0x100fe200078e0212 */
[----:B------:R-:W-:Y:S01]  /*8920*/  R2UR UR9, R19 ;  /* 0x00000000130972ca */ /* 0x000fe200000e0000 */
[----:B------:R-:W-:Y:S01]  /*8930*/  IMAD R18, R9, 0x1000, R18 ;  /* 0x0000100009127824 */ /* 0x000fe200078e0212 */
[----:B------:R-:W-:Y:S01]  /*8940*/  UIADD3 UR4, UP0, UR22, 0xf0, URZ ;  /* 0x000000f016047890 */ /* 0x000fe2000ff1e03f */
[----:B------:R-:W-:Y:S01]  /*8950*/  VIADD R7, R7, 0xffffffff ;  /* 0xffffffff07077836 */ /* 0x000fe20000000000 */
[----:B------:R-:W-:Y:S01]  /*8960*/  R2UR UR5, R10 ;  /* 0x000000000a0572ca */ /* 0x000fe200000e0000 */
[----:B------:R-:W-:Y:S01]  /*8970*/  UIADD3 UR24, UP1, UR22, 0x1f0, URZ ;  /* 0x000001f016187890 */ /* 0x000fe2000ff3e03f */
[----:B------:R-:W-:Y:S01]  /*8980*/  R2UR UR8, R18 ;  /* 0x00000000120872ca */ /* 0x000fe200000e0000 */
[----:B------:R-:W-:Y:S01]  /*8990*/  VIADD R9, R9, 0x1 ;  /* 0x0000000109097836 */ /* 0x000fe20000000000 */
[----:B------:R-:W-:Y:S01]  /*89a0*/  R2UR UR11, R17 ;  /* 0x00000000110b72ca */ /* 0x000fe200000e0000 */
[----:B------:R-:W-:Y:S01]  /*89b0*/  UIADD3.X UR25, URZ, UR23, URZ, UP1, !UPT ;  /* 0x000000173f197290 */ /* 0x000fe20008ffe43f */
[----:B------:R-:W-:Y:S01]  /*89c0*/  R2UR UR10, R20 ;  /* 0x00000000140a72ca */ /* 0x000fe200000e0000 */
[----:B------:R-:W-:Y:S01]  /*89d0*/  UMOV UR6, 0x0 ;  /* 0x0000000000067882 */ /* 0x000fe20000000000 */
[----:B------:R-:W-:Y:S01]  /*89e0*/  R2UR UR12, R6 ;  /* 0x00000000060c72ca */ /* 0x000fe200000e0000 */
[----:B------:R-:W-:Y:S01]  /*89f0*/  UMOV UR7, 0x10000000 ;  /* 0x1000000000077882 */ /* 0x000fe20000000000 */
[----:B------:R-:W-:Y:S01]  /*8a00*/  R2UR UR19, R14 ;  /* 0x000000000e1372ca */ /* 0x000fe200000e0000 */
[----:B------:R-:W-:Y:S01]  /*8a10*/  VIADD R20, R20, 0x40 ;  /* 0x0000004014147836 */ /* 0x000fe20000000000 */
[----:B------:R-:W-:Y:S01]  /*8a20*/  ISETP.GT.AND P4, PT, R7, 0x1, PT ;  /* 0x000000010700780c */ /* 0x000fe20003f84270 */
[----:B------:R-:W-:Y:S01]  /*8a30*/  UIADD3 UR14, UR5, 0x180, URZ ;  /* 0x00000180050e7890 */ /* 0x000fe2000fffe03f */
[----:B------:R-:W-:Y:S01]  /*8a40*/  ISETP.NE.AND P1, PT, R9, 0xb, PT ;  /* 0x0000000b0900780c */ /* 0x000fe20003f25270 */
[----:B------:R-:W-:-:S02]  /*8a50*/  UIADD3.X UR5, URZ, UR23, URZ, UP0, !UPT ;  /* 0x000000173f057290 */ /* 0x000fc400087fe43f */
[----:B------:R-:W-:Y:S01]  /*8a60*/  UIADD3 UR15, UR8, 0x2c180, URZ ;  /* 0x0002c180080f7890 */ /* 0x000fe2000fffe03f */
[----:B------:R-:W-:Y:S02]  /*8a70*/  SEL R11, RZ, 0x1, P1 ;  /* 0x00000001ff0b7807 */ /* 0x000fe40000800000 */
[----:B------:R-:W-:Y:S01]  /*8a80*/  UMOV UR8, UR14 ;  /* 0x0000000e00087c82 */ /* 0x000fe20008000000 */
[----:B------:R-:W-:Y:S02]  /*8a90*/  SEL R9, R9, RZ, P1 ;  /* 0x000000ff09097207 */ /* 0x000fe40000800000 */
[----:B------:R-:W-:Y:S01]  /*8aa0*/  LOP3.LUT R8, R8, R11, RZ, 0x3c, !PT ;  /* 0x0000000b08087212 */ /* 0x000fe200078e3cff */
[----:B------:R0:W-:Y:S02]  /*8ab0*/  UTMALDG.3D [UR8], [UR4], desc[UR6] ;  /* 0x00000608040075b4 */ /* 0x0001e40008011000 */
[----:B0-----:R-:W-:Y:S01]  /*8ac0*/  UMOV UR8, UR15 ;  /* 0x0000000f00087c82 */ /* 0x001fe20008000000 */
[----:B------:R-:W-:-:S02]  /*8ad0*/  UMOV UR11, UR19 ;  /* 0x00000013000b7c82 */ /* 0x000fc40008000000 */
[----:B------:R0:W-:Y:S02]  /*8ae0*/  UTMALDG.3D [UR8], [UR24], desc[UR6] ;  /* 0x00000608180075b4 */ /* 0x0001e40008011000 */
[----:B0-----:R-:W-:Y:S05]  /*8af0*/  @P4 BRA `(.L_x_177) ;  /* 0xfffffffc00484947 */ /* 0x001fea000383ffff */
.L_x_173:
[----:B------:R-:W-:Y:S05]  /*8b00*/  BSYNC B1 ;  /* 0x0000000000017941 */ /* 0x000fea0003800000 */
.L_x_172:
[----:B------:R-:W-:Y:S01]  /*8b10*/  LOP3.LUT P4, RZ, R15, 0xff, RZ, 0xc0, !PT ;  /* 0x000000ff0fff7812 */ /* 0x000fe2000788c0ff */
[----:B------:R-:W-:Y:S01]  /*8b20*/  IMAD.IADD R13, R12, 0x1, R13 ;  /* 0x000000010c0d7824 */ /* 0x000fe200078e020d */
[----:B------:R-:W-:Y:S01]  /*8b30*/  IADD3 R2, P5, R2, UR20, RZ ;  /* 0x0000001402027c10 */ /* 0x000fe2000ffbe0ff */
[----:B------:R-:W-:Y:S01]  /*8b40*/  ULDC.64 UR4, c[0x0][0x650] ;  /* 0x0001940000047ab9 */ /* 0x000fe20000000a00 */
[----:B------:R-:W-:Y:S01]  /*8b50*/  BSSY B1, `(.L_x_178) ;  /* 0x000006a000017945 */ /* 0x000fe20003800000 */
[----:B------:R-:W-:Y:S01]  /*8b60*/  IMAD.MOV.U32 R11, RZ, RZ, -0x1 ;  /* 0xffffffffff0b7424 */ /* 0x000fe200078e00ff */
[----:B------:R-:W-:Y:S01]  /*8b70*/  ISETP.GT.U32.AND P1, PT, R13, 0xa, PT ;  /* 0x0000000a0d00780c */ /* 0x000fe20003f24070 */
[----:B------:R-:W-:Y:S01]  /*8b80*/  IMAD.MOV.U32 R14, RZ, RZ, -0x1 ;  /* 0xffffffffff0e7424 */ /* 0x000fe200078e00ff */
[----:B------:R-:W-:Y:S02]  /*8b90*/  IADD3.X R3, R3, UR13, RZ, P5, !PT ;  /* 0x0000000d03037c10 */ /* 0x000fe4000affe4ff */
[----:B------:R-:W-:-:S02]  /*8ba0*/  ISETP.LT.U32.AND P1, PT, R12, 0xb, P1 ;  /* 0x0000000b0c00780c */ /* 0x000fc40000f21070 */
[----:B------:R-:W-:Y:S01]  /*8bb0*/  PRMT R15, RZ, 0x7610, R15 ;  /* 0x00007610ff0f7816 */ /* 0x000fe2000000000f */
[----:B------:R-:W0:Y:S01]  /*8bc0*/  @P4 S2R R7, SR_CgaCtaId ;  /* 0x0000000000074919 */ /* 0x000e220000008800 */
[----:B------:R-:W-:-:S04]  /*8bd0*/  @P4 MOV R6, 0x400 ;  /* 0x0000040000064802 */ /* 0x000fc80000000f00 */
[----:B0-----:R-:W-:Y:S01]  /*8be0*/  @P4 LEA R8, R7, R6, 0x18 ;  /* 0x0000000607084211 */ /* 0x001fe200078ec0ff */
[----:B------:R-:W-:Y:S01]  /*8bf0*/  IMAD.WIDE.U32 R6, R13, -0x45d1745d, RZ ;  /* 0xba2e8ba30d067825 */ /* 0x000fe200078e00ff */
[----:B------:R-:W-:Y:S02]  /*8c00*/  SEL R6, RZ, 0x1, !P1 ;  /* 0x00000001ff067807 */ /* 0x000fe40004800000 */
[----:B------:R-:W-:Y:S01]  /*8c10*/  ISETP.GE.U32.AND P1, PT, R2, UR4, PT ;  /* 0x0000000402007c0c */ /* 0x000fe2000bf26070 */
[----:B------:R0:W-:Y:S01]  /*8c20*/  @P4 SYNCS.ARRIVE.TRANS64.A1T0 RZ, [R8+URZ+0xc8], RZ ;  /* 0x0000c8ff08ff49a7 */ /* 0x0001e2000810003f */
[----:B------:R-:W-:Y:S02]  /*8c30*/  ISETP.GE.U32.AND P4, PT, R12, 0xb, PT ;  /* 0x0000000b0c00780c */ /* 0x000fe40003f86070 */
[----:B------:R-:W-:Y:S02]  /*8c40*/  ISETP.GE.U32.AND.EX P1, PT, R3, UR5, PT, P1 ;  /* 0x0000000503007c0c */ /* 0x000fe4000bf26110 */
[----:B------:R-:W-:Y:S01]  /*8c50*/  LOP3.LUT R5, R5, R6, RZ, 0x3c, !PT ;  /* 0x0000000605057212 */ /* 0x000fe200078e3cff */
[----:B------:R-:W-:Y:S01]  /*8c60*/  IMAD.MOV.U32 R6, RZ, RZ, -0x1 ;  /* 0xffffffffff067424 */ /* 0x000fe200078e00ff */
[----:B0-----:R-:W-:-:S02]  /*8c70*/  SHF.R.U32.HI R8, RZ, 0x3, R7 ;  /* 0x00000003ff087819 */ /* 0x001fc40000011607 */
[----:B------:R-:W-:-:S03]  /*8c80*/  PRMT R7, RZ, 0x7610, R7 ;  /* 0x00007610ff077816 */ /* 0x000fc60000000007 */
[----:B------:R-:W-:Y:S02]  /*8c90*/  IMAD R13, R8, -0xb, R13 ;  /* 0xfffffff5080d7824 */ /* 0x000fe400078e020d */
[----:B------:R-:W-:Y:S02]  /*8ca0*/  @P4 LOP3.LUT R5, R5, 0x1, R8, 0x78, !PT ;  /* 0x0000000105054812 */ /* 0x000fe400078e7808 */
[----:B------:R-:W-:Y:S05]  /*8cb0*/  @P1 BRA `(.L_x_179) ;  /* 0x00000004004c1947 */ /* 0x000fea0003800000 */
[----:B------:R-:W-:Y:S01]  /*8cc0*/  ULDC.64 UR4, c[0x0][0x628] ;  /* 0x00018a0000047ab9 */ /* 0x000fe20000000a00 */
[----:B------:R-:W0:Y:S01]  /*8cd0*/  S2R R17, SR_CTAID.X ;  /* 0x0000000000117919 */ /* 0x000e220000002500 */
[----:B------:R-:W-:Y:S01]  /*8ce0*/  ISETP.NE.U32.AND P1, PT, RZ, UR4, PT ;  /* 0x00000004ff007c0c */ /* 0x000fe2000bf25070 */
[----:B------:R-:W-:Y:S01]  /*8cf0*/  ULDC UR7, c[0x0][0x630] ;  /* 0x00018c0000077ab9 */ /* 0x000fe20000000800 */
[----:B------:R-:W-:Y:S01]  /*8d00*/  IMAD.MOV.U32 R6, RZ, RZ, R2 ;  /* 0x000000ffff067224 */ /* 0x000fe200078e0002 */
[----:B------:R-:W1:Y:S01]  /*8d10*/  S2R R14, SR_CTAID.Y ;  /* 0x00000000000e7919 */ /* 0x000e620000002600 */
[----:B------:R-:W-:Y:S01]  /*8d20*/  ISETP.NE.AND.EX P1, PT, RZ, UR5, PT, P1 ;  /* 0x00000005ff007c0c */ /* 0x000fe2000bf25310 */
[----:B------:R-:W-:-:S12]  /*8d30*/  IMAD.MOV.U32 R7, RZ, RZ, R3 ;  /* 0x000000ffff077224 */ /* 0x000fd800078e0003 */
[----:B------:R-:W-:Y:S05]  /*8d40*/  @!P1 BRA `(.L_x_180) ;  /* 0x0000000000289947 */ /* 0x000fea0003800000 */
[----:B------:R-:W-:Y:S02]  /*8d50*/  ULDC UR6, c[0x0][0x634] ;  /* 0x00018d0000067ab9 */ /* 0x000fe40000000800 */
[----:B------:R-:W-:-:S05]  /*8d60*/  IADD3 R11, P1, R2, UR6, RZ ;  /* 0x00000006020b7c10 */ /* 0x000fca000ff3e0ff */
[----:B------:R-:W-:-:S04]  /*8d70*/  IMAD.X R19, RZ, RZ, R3, P1 ;  /* 0x000000ffff137224 */ /* 0x000fc800008e0603 */
[----:B------:R-:W-:-:S04]  /*8d80*/  IMAD.WIDE.U32 R8, R19, UR4, RZ ;  /* 0x0000000413087c25 */ /* 0x000fc8000f8e00ff */
[----:B------:R-:W-:-:S04]  /*8d90*/  IMAD.WIDE.U32 R8, P1, R11, UR5, R8 ;  /* 0x000000050b087c25 */ /* 0x000fc8000f820008 */
[----:B------:R-:W-:-:S04]  /*8da0*/  IMAD.WIDE.U32 R10, R11, UR4, RZ ;  /* 0x000000040b0a7c25 */ /* 0x000fc8000f8e00ff */
[----:B------:R-:W-:Y:S01]  /*8db0*/  IMAD.X R7, RZ, RZ, RZ, P1 ;  /* 0x000000ffff077224 */ /* 0x000fe200008e06ff */
[----:B------:R-:W-:Y:S01]  /*8dc0*/  IADD3 RZ, P1, R11, R8, RZ ;  /* 0x000000080bff7210 */ /* 0x000fe20007f3e0ff */
[----:B------:R-:W-:-:S04]  /*8dd0*/  IMAD.MOV.U32 R6, RZ, RZ, R9 ;  /* 0x000000ffff067224 */ /* 0x000fc800078e0009 */
[----:B------:R-:W-:-:S08]  /*8de0*/  IMAD.WIDE.U32.X R6, R19, UR5, R6, P1 ;  /* 0x0000000513067c25 */ /* 0x000fd000088e0406 */
.L_x_180:
[--C-:B------:R-:W-:Y:S01]  /*8df0*/  SHF.R.U64 R10, R6, UR7, R7.reuse ;  /* 0x00000007060a7c19 */ /* 0x100fe20008001207 */
[----:B------:R-:W-:Y:S01]  /*8e00*/  ULDC.64 UR4, c[0x0][0x620] ;  /* 0x0001880000047ab9 */ /* 0x000fe20000000a00 */
[----:B------:R-:W-:Y:S01]  /*8e10*/  SHF.R.U32.HI R6, RZ, UR7, R7 ;  /* 0x00000007ff067c19 */ /* 0x000fe20008011607 */
[----:B------:R-:W2:Y:S01]  /*8e20*/  LDC R22, c[0x0][0x144] ;  /* 0x00005100ff167b82 */ /* 0x000ea20000000800 */
[----:B------:R-:W-:Y:S01]  /*8e30*/  IADD3 R9, P1, RZ, -R10, RZ ;  /* 0x8000000aff097210 */ /* 0x000fe20007f3e0ff */
[----:B------:R-:W-:Y:S01]  /*8e40*/  ULDC.64 UR8, c[0x0][0x640] ;  /* 0x0001900000087ab9 */ /* 0x000fe20000000a00 */
[----:B0-----:R-:W-:Y:S01]  /*8e50*/  I2FP.F32.U32 R11, R17 ;  /* 0x00000011000b7245 */ /* 0x001fe20000201000 */
[----:B------:R-:W-:Y:S02]  /*8e60*/  ULDC UR6, c[0x0][0x608] ;  /* 0x0001820000067ab9 */ /* 0x000fe40000000800 */
[----:B------:R-:W-:Y:S01]  /*8e70*/  IMAD.X R6, RZ, RZ, ~R6, P1 ;  /* 0x000000ffff067224 */ /* 0x000fe200008e0e06 */
[----:B------:R-:W-:Y:S01]  /*8e80*/  ISETP.NE.U32.AND P1, PT, RZ, UR8, PT ;  /* 0x00000008ff007c0c */ /* 0x000fe2000bf25070 */
[----:B------:R-:W0:Y:S02]  /*8e90*/  LDC R19, c[0x0][0x148] ;  /* 0x00005200ff137b82 */ /* 0x000e240000000800 */
[----:B------:R-:W-:Y:S01]  /*8ea0*/  IMAD R8, R6, UR4, RZ ;  /* 0x0000000406087c24 */ /* 0x000fe2000f8e02ff */
[----:B------:R-:W-:Y:S01]  /*8eb0*/  ISETP.NE.AND.EX P1, PT, RZ, UR9, PT, P1 ;  /* 0x00000009ff007c0c */ /* 0x000fe2000bf25310 */
[----:B------:R-:W-:Y:S01]  /*8ec0*/  IMAD.WIDE.U32 R6, R9, UR4, R2 ;  /* 0x0000000409067c25 */ /* 0x000fe2000f8e0002 */
[----:B------:R-:W-:-:S03]  /*8ed0*/  ULDC UR4, c[0x0][0x150] ;  /* 0x0000540000047ab9 */ /* 0x000fc60000000800 */
[----:B------:R-:W-:Y:S02]  /*8ee0*/  IMAD R9, R9, UR5, R8 ;  /* 0x0000000509097c24 */ /* 0x000fe4000f8e0208 */
[----:B------:R-:W-:Y:S01]  /*8ef0*/  FMUL R8, R11, UR4 ;  /* 0x000000040b087c20 */ /* 0x000fe20008400000 */
[----:B------:R-:W-:Y:S01]  /*8f00*/  ULDC UR4, c[0x0][0x618] ;  /* 0x0001860000047ab9 */ /* 0x000fe20000000800 */
[----:B------:R-:W-:Y:S01]  /*8f10*/  ULDC UR5, c[0x0][0x154] ;  /* 0x0000550000057ab9 */ /* 0x000fe20000000800 */
[----:B------:R-:W-:-:S03]  /*8f20*/  IMAD.IADD R7, R7, 0x1, R9 ;  /* 0x0000000107077824 */ /* 0x000fc600078e0209 */
[----:B------:R-:W3:Y:S02]  /*8f30*/  F2I.U32.TRUNC.NTZ R8, R8 ;  /* 0x0000000800087305 */ /* 0x000ee4000020f000 */
[----:B------:R-:W-:Y:S02]  /*8f40*/  SHF.R.U64 R11, R6, UR4, R7 ;  /* 0x00000004060b7c19 */ /* 0x000fe40008001207 */
[----:B-1----:R-:W-:-:S05]  /*8f50*/  I2FP.F32.U32 R6, R14 ;  /* 0x0000000e00067245 */ /* 0x002fca0000201000 */
[----:B------:R-:W-:Y:S01]  /*8f60*/  FMUL R21, R6, UR5 ;  /* 0x0000000506157c20 */ /* 0x000fe20008400000 */
[----:B------:R-:W-:Y:S01]  /*8f70*/  SHF.R.U32.HI R6, RZ, UR4, R7 ;  /* 0x00000004ff067c19 */ /* 0x000fe20008011607 */
[----:B------:R-:W-:-:S03]  /*8f80*/  ULDC UR4, c[0x0][0x658] ;  /* 0x0001960000047ab9 */ /* 0x000fc60000000800 */
[--C-:B------:R-:W-:Y:S01]  /*8f90*/  SHF.R.U64 R20, R11, UR6, R6.reuse ;  /* 0x000000060b147c19 */ /* 0x100fe20008001206 */
[----:B------:R-:W1:Y:S01]  /*8fa0*/  F2I.U32.TRUNC.NTZ R21, R21 ;  /* 0x0000001500157305 */ /* 0x000e62000020f000 */
[----:B------:R-:W-:Y:S01]  /*8fb0*/  SHF.R.U32.HI R7, RZ, UR6, R6 ;  /* 0x00000006ff077c19 */ /* 0x000fe20008011606 */
[----:B---3--:R-:W-:-:S03]  /*8fc0*/  IMAD.MOV R8, RZ, RZ, -R8 ;  /* 0x000000ffff087224 */ /* 0x008fc600078e0a08 */
[----:B------:R-:W-:Y:S01]  /*8fd0*/  SHF.R.U64 R18, R20, UR4, R7 ;  /* 0x0000000414127c19 */ /* 0x000fe20008001207 */
[----:B--2---:R-:W-:Y:S01]  /*8fe0*/  IMAD R17, R22, R8, R17 ;  /* 0x0000000816117224 */ /* 0x004fe200078e0211 */
[----:B------:R-:W-:-:S03]  /*8ff0*/  SHF.R.U32.HI R23, RZ, UR4, R7 ;  /* 0x00000004ff177c19 */ /* 0x000fc60008011607 */
[----:B------:R-:W-:Y:S02]  /*9000*/  IMAD.MOV.U32 R6, RZ, RZ, R18 ;  /* 0x000000ffff067224 */ /* 0x000fe400078e0012 */
[----:B------:R-:W-:Y:S01]  /*9010*/  IMAD.MOV.U32 R7, RZ, RZ, R23 ;  /* 0x000000ffff077224 */ /* 0x000fe200078e0017 */
[----:B-1----:R-:W-:Y:S06]  /*9020*/  @!P1 BRA `(.L_x_181) ;  /* 0x0000000000289947 */ /* 0x002fec0003800000 */
[----:B------:R-:W-:Y:S02]  /*9030*/  ULDC UR4, c[0x0][0x64c] ;  /* 0x0001930000047ab9 */ /* 0x000fe40000000800 */
[----:B------:R-:W-:-:S05]  /*9040*/  IADD3 R7, P1, R18, UR4, RZ ;  /* 0x0000000412077c10 */ /* 0x000fca000ff3e0ff */
[----:B------:R-:W-:-:S04]  /*9050*/  IMAD.X R23, RZ, RZ, R23, P1 ;  /* 0x000000ffff177224 */ /* 0x000fc800008e0617 */
[----:B------:R-:W-:-:S04]  /*9060*/  IMAD.WIDE.U32 R8, R23, UR8, RZ ;  /* 0x0000000817087c25 */ /* 0x000fc8000f8e00ff */
[----:B------:R-:W-:-:S04]  /*9070*/  IMAD.WIDE.U32 R8, P1, R7, UR9, R8 ;  /* 0x0000000907087c25 */ /* 0x000fc8000f820008 */
[----:B------:R-:W-:-:S04]  /*9080*/  IMAD.WIDE.U32 R6, R7, UR8, RZ ;  /* 0x0000000807067c25 */ /* 0x000fc8000f8e00ff */
[----:B------:R-:W-:Y:S01]  /*9090*/  IMAD.MOV.U32 R6, RZ, RZ, R9 ;  /* 0x000000ffff067224 */ /* 0x000fe200078e0009 */
[----:B------:R-:W-:Y:S01]  /*90a0*/  IADD3 RZ, P4, R7, R8, RZ ;  /* 0x0000000807ff7210 */ /* 0x000fe20007f9e0ff */
[----:B------:R-:W-:-:S04]  /*90b0*/  IMAD.X R7, RZ, RZ, RZ, P1 ;  /* 0x000000ffff077224 */ /* 0x000fc800008e06ff */
[----:B------:R-:W-:-:S08]  /*90c0*/  IMAD.WIDE.U32.X R6, R23, UR9, R6, P4 ;  /* 0x0000000917067c25 */ /* 0x000fd0000a0e0406 */
.L_x_181:
[----:B------:R-:W-:Y:S01]  /*90d0*/  ULDC UR4, c[0x0][0x648] ;  /* 0x0001920000047ab9 */ /* 0x000fe20000000800 */
[----:B------:R-:W-:Y:S01]  /*90e0*/  LOP3.LUT R20, R20, UR17, RZ, 0xc0, !PT ;  /* 0x0000001114147c12 */ /* 0x000fe2000f8ec0ff */
[----:B------:R-:W-:Y:S01]  /*90f0*/  IMAD.MOV R21, RZ, RZ, -R21 ;  /* 0x000000ffff157224 */ /* 0x000fe200078e0a15 */
[----:B------:R-:W-:Y:S01]  /*9100*/  SHF.R.U64 R7, R6, UR4, R7 ;  /* 0x0000000406077c19 */ /* 0x000fe20008001207 */
[----:B------:R-:W-:Y:S01]  /*9110*/  ULDC UR4, c[0x0][0x638] ;  /* 0x00018e0000047ab9 */ /* 0x000fe20000000800 */
[----:B------:R-:W-:Y:S01]  /*9120*/  LOP3.LUT R11, R11, UR16, RZ, 0xc0, !PT ;  /* 0x000000100b0b7c12 */ /* 0x000fe2000f8ec0ff */
[----:B0-----:R-:W-:Y:S01]  /*9130*/  @P3 IMAD R17, R19, R21, R14 ;  /* 0x0000001513113224 */ /* 0x001fe200078e020e */
[----:B------:R-:W-:Y:S01]  /*9140*/  ULDC UR5, c[0x0][0x610] ;  /* 0x0001840000057ab9 */ /* 0x000fe20000000800 */
[----:B------:R-:W-:Y:S02]  /*9150*/  IMAD.MOV R9, RZ, RZ, -R7 ;  /* 0x000000ffff097224 */ /* 0x000fe400078e0a07 */
[----:B------:R-:W-:-:S02]  /*9160*/  IMAD R20, R7, UR18, R20 ;  /* 0x0000001207147c24 */ /* 0x000fc4000f8e0214 */
[----:B------:R-:W-:Y:S01]  /*9170*/  IMAD R18, R9, UR4, R18 ;  /* 0x0000000409127c24 */ /* 0x000fe2000f8e0212 */
[----:B------:R-:W-:Y:S01]  /*9180*/  ULDC UR4, c[0x0][0x600] ;  /* 0x0001800000047ab9 */ /* 0x000fe20000000800 */
[----:B------:R-:W-:Y:S02]  /*9190*/  IMAD R17, R20, UR5, R17 ;  /* 0x0000000514117c24 */ /* 0x000fe4000f8e0211 */
[----:B------:R-:W-:Y:S02]  /*91a0*/  IMAD R18, R18, UR4, R11 ;  /* 0x0000000412127c24 */ /* 0x000fe4000f8e020b */
[----:B------:R-:W-:Y:S02]  /*91b0*/  IMAD.MOV.U32 R7, RZ, RZ, 0x1 ;  /* 0x00000001ff077424 */ /* 0x000fe400078e00ff */
[----:B------:R-:W-:Y:S01]  /*91c0*/  IMAD.MOV.U32 R6, RZ, RZ, R10 ;  /* 0x000000ffff067224 */ /* 0x000fe200078e000a */
[----:B------:R-:W-:Y:S02]  /*91d0*/  SEL R14, R18, R17, !P3 ;  /* 0x00000011120e7207 */ /* 0x000fe40005800000 */
[----:B------:R-:W-:-:S07]  /*91e0*/  SEL R11, R17, R18, !P3 ;  /* 0x00000012110b7207 */ /* 0x000fce0005800000 */
.L_x_179:
[----:B------:R-:W-:Y:S05]  /*91f0*/  BSYNC B1 ;  /* 0x0000000000017941 */ /* 0x000fea0003800000 */
.L_x_178:
[----:B------:R-:W-:-:S13]  /*9200*/  LOP3.LUT P1, RZ, R7, 0xff, RZ, 0xc0, !PT ;  /* 0x000000ff07ff7812 */ /* 0x000fda000782c0ff */
[----:B------:R-:W-:Y:S05]  /*9210*/  @P1 BRA `(.L_x_182) ;  /* 0xfffffff4004c1947 */ /* 0x000fea000383ffff */
[----:B------:R-:W-:Y:S05]  /*9220*/  BSYNC B0 ;  /* 0x0000000000007941 */ /* 0x000fea0003800000 */
.L_x_170:
[----:B------:R-:W-:-:S03]  /*9230*/  UMOV UR4, 0xffffffff ;  /* 0xffffffff00047882 */ /* 0x000fc60000000000 */
[----:B------:R-:W-:Y:S05]  /*9240*/  BRA.DIV UR4, `(.L_x_183) ;  /* 0x0000000a04187947 */ /* 0x000fea000b800000 */
[----:B------:R-:W-:-:S13]  /*9250*/  ELECT P0, URZ, PT ;  /* 0x00000000003f782f */ /* 0x000fda0003800000 */
.L_x_204:
[----:B------:R-:W-:Y:S04]  /*9260*/  BSSY B0, `(.L_x_184) ;  /* 0x000006a000007945 */ /* 0x000fe80003800000 */
[----:B------:R-:W-:Y:S05]  /*9270*/  @!P0 BRA `(.L_x_185) ;  /* 0x0000000400a08947 */ /* 0x000fea0003800000 */
[----:B------:R-:W-:-:S04]  /*9280*/  LOP3.LUT R4, R4, 0x2, RZ, 0xfc, !PT ;  /* 0x0000000204047812 */ /* 0x000fc800078efcff */
[----:B------:R-:W-:-:S13]  /*9290*/  ISETP.NE.AND P0, PT, R4, 0x3, PT ;  /* 0x000000030400780c */ /* 0x000fda0003f05270 */
[----:B------:R-:W-:Y:S05]  /*92a0*/  @!P0 BRA `(.L_x_186) ;  /* 0x0000000000048947 */ /* 0x000fea0003800000 */
[----:B------:R-:W-:Y:S01]  /*92b0*/  BPT.TRAP 0x1 ;  /* 0x000000040000795c */ /* 0x000fe20000300000 */
.L_x_186:
[----:B------:R-:W0:Y:S01]  /*92c0*/  S2R R3, SR_CgaCtaId ;  /* 0x0000000000037919 */ /* 0x000e220000008800 */
[----:B------:R-:W-:-:S04]  /*92d0*/  MOV R0, 0x400 ;  /* 0x0000040000007802 */ /* 0x000fc80000000f00 */
[----:B0-----:R-:W-:Y:S02]  /*92e0*/  LEA R0, R3, R0, 0x18 ;  /* 0x0000000003007211 */ /* 0x001fe400078ec0ff */
[----:B------:R-:W-:-:S03]  /*92f0*/  SHF.L.U32 R3, R5, 0x1f, RZ ;  /* 0x0000001f05037819 */ /* 0x000fc600000006ff */
[----:B------:R-:W-:-:S04]  /*9300*/  VIADD R0, R0, 0x58 ;  /* 0x0000005800007836 */ /* 0x000fc80000000000 */
[C---:B------:R-:W-:Y:S02]  /*9310*/  IMAD R6, R13.reuse, 0x8, R0 ;  /* 0x000000080d067824 */ /* 0x040fe400078e0200 */
[----:B------:R-:W-:Y:S02]  /*9320*/  VIADD R13, R13, 0x1 ;  /* 0x000000010d0d7836 */ /* 0x000fe40000000000 */
[----:B------:R-:W0:Y:S03]  /*9330*/  SYNCS.PHASECHK.TRANS64.TRYWAIT P0, [R6+URZ], R3 ;  /* 0x00000003060075a7 */ /* 0x000e26000800017f */
[----:B------:R-:W-:-:S04]  /*9340*/  ISETP.NE.AND P1, PT, R13, 0xb, PT ;  /* 0x0000000b0d00780c */ /* 0x000fc80003f25270 */
[----:B------:R-:W-:Y:S02]  /*9350*/  SEL R2, RZ, 0x1, P1 ;  /* 0x00000001ff027807 */ /* 0x000fe40000800000 */
[----:B------:R-:W-:Y:S02]  /*9360*/  SEL R13, R13, RZ, P1 ;  /* 0x000000ff0d0d7207 */ /* 0x000fe40000800000 */
[----:B------:R-:W-:-:S03]  /*9370*/  LOP3.LUT R8, R5, R2, RZ, 0x3c, !PT ;  /* 0x0000000205087212 */ /* 0x000fc600078e3cff */
[----:B------:R-:W-:Y:S01]  /*9380*/  IMAD R7, R13, 0x8, R0 ;  /* 0x000000080d077824 */ /* 0x000fe200078e0200 */
[----:B------:R-:W-:Y:S01]  /*9390*/  SHF.L.U32 R4, R8, 0x1f, RZ ;  /* 0x0000001f08047819 */ /* 0x000fe200000006ff */
[----:B0-----:R-:W-:Y:S06]  /*93a0*/  @!P0 BRA `(.L_x_187) ;  /* 0x0000000400e48947 */ /* 0x001fec0003800000 */
.L_x_205:
[----:B------:R-:W1:Y:S01]  /*93b0*/  SYNCS.PHASECHK.TRANS64.TRYWAIT P0, [R7+URZ], R4 ;  /* 0x00000004070075a7 */ /* 0x000e62000800017f */
[----:B------:R-:W-:-:S05]  /*93c0*/  VIADD R2, R13, 0x1 ;  /* 0x000000010d027836 */ /* 0x000fca0000000000 */
[----:B------:R-:W-:-:S04]  /*93d0*/  ISETP.NE.AND P1, PT, R2, 0xb, PT ;  /* 0x0000000b0200780c */ /* 0x000fc80003f25270 */
[----:B0-----:R-:W-:Y:S02]  /*93e0*/  SEL R3, RZ, 0x1, P1 ;  /* 0x00000001ff037807 */ /* 0x001fe40000800000 */
[----:B------:R-:W-:Y:S02]  /*93f0*/  SEL R9, R2, RZ, P1 ;  /* 0x000000ff02097207 */ /* 0x000fe40000800000 */
[----:B------:R-:W-:-:S03]  /*9400*/  LOP3.LUT R8, R8, R3, RZ, 0x3c, !PT ;  /* 0x0000000308087212 */ /* 0x000fc600078e3cff */
[----:B------:R-:W-:Y:S01]  /*9410*/  IMAD R6, R9, 0x8, R0 ;  /* 0x0000000809067824 */ /* 0x000fe200078e0200 */
[----:B------:R-:W-:Y:S01]  /*9420*/  SHF.L.U32 R5, R8, 0x1f, RZ ;  /* 0x0000001f08057819 */ /* 0x000fe200000006ff */
[----:B-1----:R-:W-:Y:S06]  /*9430*/  @!P0 BRA `(.L_x_188) ;  /* 0x0000000400d48947 */ /* 0x002fec0003800000 */
.L_x_206:
[----:B------:R-:W1:Y:S01]  /*9440*/  SYNCS.PHASECHK.TRANS64.TRYWAIT P0, [R6+URZ], R5 ;  /* 0x00000005060075a7 */ /* 0x000e62000800017f */
[----:B------:R-:W-:-:S05]  /*9450*/  VIADD R2, R9, 0x1 ;  /* 0x0000000109027836 */ /* 0x000fca0000000000 */
[----:B------:R-:W-:-:S04]  /*9460*/  ISETP.NE.AND P1, PT, R2, 0xb, PT ;  /* 0x0000000b0200780c */ /* 0x000fc80003f25270 */
[----:B------:R-:W-:Y:S02]  /*9470*/  SEL R3, RZ, 0x1, P1 ;  /* 0x00000001ff037807 */ /* 0x000fe40000800000 */
[----:B0-----:R-:W-:Y:S02]  /*9480*/  SEL R7, R2, RZ, P1 ;  /* 0x000000ff02077207 */ /* 0x001fe40000800000 */
[----:B------:R-:W-:-:S03]  /*9490*/  LOP3.LUT R8, R8, R3, RZ, 0x3c, !PT ;  /* 0x0000000308087212 */ /* 0x000fc600078e3cff */
[----:B------:R-:W-:Y:S01]  /*94a0*/  IMAD R9, R7, 0x8, R0 ;  /* 0x0000000807097824 */ /* 0x000fe200078e0200 */
[----:B------:R-:W-:Y:S01]  /*94b0*/  SHF.L.U32 R4, R8, 0x1f, RZ ;  /* 0x0000001f08047819 */ /* 0x000fe200000006ff */
[----:B-1----:R-:W-:Y:S06]  /*94c0*/  @!P0 BRA `(.L_x_189) ;  /* 0x0000000400c48947 */ /* 0x002fec0003800000 */
.L_x_207:
[----:B------:R-:W1:Y:S01]  /*94d0*/  SYNCS.PHASECHK.TRANS64.TRYWAIT P0, [R9+URZ], R4 ;  /* 0x00000004090075a7 */ /* 0x000e62000800017f */
[----:B------:R-:W-:-:S05]  /*94e0*/  VIADD R2, R7, 0x1 ;  /* 0x0000000107027836 */ /* 0x000fca0000000000 */
[----:B------:R-:W-:-:S04]  /*94f0*/  ISETP.NE.AND P1, PT, R2, 0xb, PT ;  /* 0x0000000b0200780c */ /* 0x000fc80003f25270 */
[----:B------:R-:W-:Y:S02]  /*9500*/  SEL R3, RZ, 0x1, P1 ;  /* 0x00000001ff037807 */ /* 0x000fe40000800000 */
[----:B------:R-:W-:Y:S02]  /*9510*/  SEL R7, R2, RZ, P1 ;  /* 0x000000ff02077207 */ /* 0x000fe40000800000 */
[----:B------:R-:W-:-:S03]  /*9520*/  LOP3.LUT R8, R8, R3, RZ, 0x3c, !PT ;  /* 0x0000000308087212 */ /* 0x000fc600078e3cff */
[----:B0-----:R-:W-:Y:S01]  /*9530*/  IMAD R6, R7, 0x8, R0 ;  /* 0x0000000807067824 */ /* 0x001fe200078e0200 */
[----:B------:R-:W-:Y:S01]  /*9540*/  SHF.L.U32 R5, R8, 0x1f, RZ ;  /* 0x0000001f08057819 */ /* 0x000fe200000006ff */
[----:B-1----:R-:W-:Y:S06]  /*9550*/  @!P0 BRA `(.L_x_190) ;  /* 0x0000000400b48947 */ /* 0x002fec0003800000 */
.L_x_208:
        /* <DEDUP_REMOVED lines=9> */
.L_x_209:
        /* <DEDUP_REMOVED lines=9> */
.L_x_210:
        /* <DEDUP_REMOVED lines=9> */
.L_x_211:
[----:B------:R-:W1:Y:S01]  /*9710*/  SYNCS.PHASECHK.TRANS64.TRYWAIT P0, [R9+URZ], R4 ;  /* 0x00000004090075a7 */ /* 0x000e62000800017f */
[----:B------:R-:W-:-:S05]  /*9720*/  VIADD R2, R7, 0x1 ;  /* 0x0000000107027836 */ /* 0x000fca0000000000 */
[----:B------:R-:W-:-:S04]  /*9730*/  ISETP.NE.AND P1, PT, R2, 0xb, PT ;  /* 0x0000000b0200780c */ /* 0x000fc80003f25270 */
[----:B------:R-:W-:Y:S02]  /*9740*/  SEL R3, RZ, 0x1, P1 ;  /* 0x00000001ff037807 */ /* 0x000fe40000800000 */
[----:B------:R-:W-:Y:S02]  /*9750*/  SEL R7, R2, RZ, P1 ;  /* 0x000000ff02077207 */ /* 0x000fe40000800000 */
[----:B------:R-:W-:-:S03]  /*9760*/  LOP3.LUT R8, R8, R3, RZ, 0x3c, !PT ;  /* 0x0000000308087212 */ /* 0x000fc600078e3cff */
[----:B------:R-:W-:Y:S01]  /*9770*/  IMAD R10, R7, 0x8, R0 ;  /* 0x00000008070a7824 */ /* 0x000fe200078e0200 */
[----:B0-----:R-:W-:Y:S01]  /*9780*/  SHF.L.U32 R5, R8, 0x1f, RZ ;  /* 0x0000001f08057819 */ /* 0x001fe200000006ff */
[----:B-1----:R-:W-:Y:S06]  /*9790*/  @!P0 BRA `(.L_x_194) ;  /* 0x0000000400748947 */ /* 0x002fec0003800000 */
.L_x_212:
[----:B------:R-:W1:Y:S01]  /*97a0*/  SYNCS.PHASECHK.TRANS64.TRYWAIT P0, [R10+URZ], R5 ;  /* 0x000000050a0075a7 */ /* 0x000e62000800017f */
[----:B------:R-:W-:-:S05]  /*97b0*/  VIADD R2, R7, 0x1 ;  /* 0x0000000107027836 */ /* 0x000fca0000000000 */
[----:B------:R-:W-:-:S04]  /*97c0*/  ISETP.NE.AND P1, PT, R2, 0xb, PT ;  /* 0x0000000b0200780c */ /* 0x000fc80003f25270 */
[----:B------:R-:W-:Y:S02]  /*97d0*/  SEL R3, RZ, 0x1, P1 ;  /* 0x00000001ff037807 */ /* 0x000fe40000800000 */
[----:B------:R-:W-:Y:S02]  /*97e0*/  SEL R7, R2, RZ, P1 ;  /* 0x000000ff02077207 */ /* 0x000fe40000800000 */
[----:B0-----:R-:W-:-:S03]  /*97f0*/  LOP3.LUT R9, R8, R3, RZ, 0x3c, !PT ;  /* 0x0000000308097212 */ /* 0x001fc600078e3cff */
[----:B------:R-:W-:Y:S01]  /*9800*/  IMAD R11, R7, 0x8, R0 ;  /* 0x00000008070b7824 */ /* 0x000fe200078e0200 */
[----:B------:R-:W-:Y:S01]  /*9810*/  SHF.L.U32 R6, R9, 0x1f, RZ ;  /* 0x0000001f09067819 */ /* 0x000fe200000006ff */
[----:B-1----:R-:W-:Y:S06]  /*9820*/  @!P0 BRA `(.L_x_195) ;  /* 0x0000000400648947 */ /* 0x002fec0003800000 */
.L_x_213:
[----:B------:R-:W1:Y:S01]  /*9830*/  SYNCS.PHASECHK.TRANS64.TRYWAIT P0, [R11+URZ], R6 ;  /* 0x000000060b0075a7 */ /* 0x000e62000800017f */
[----:B------:R-:W-:-:S05]  /*9840*/  VIADD R2, R7, 0x1 ;  /* 0x0000000107027836 */ /* 0x000fca0000000000 */
[----:B------:R-:W-:-:S04]  /*9850*/  ISETP.NE.AND P1, PT, R2, 0xb, PT ;  /* 0x0000000b0200780c */ /* 0x000fc80003f25270 */
[----:B------:R-:W-:Y:S02]  /*9860*/  SEL R4, RZ, 0x1, P1 ;  /* 0x00000001ff047807 */ /* 0x000fe40000800000 */
[----:B------:R-:W-:Y:S02]  /*9870*/  SEL R3, R2, RZ, P1 ;  /* 0x000000ff02037207 */ /* 0x000fe40000800000 */
[----:B------:R-:W-:Y:S01]  /*9880*/  LOP3.LUT R4, R9, R4, RZ, 0x3c, !PT ;  /* 0x0000000409047212 */ /* 0x000fe200078e3cff */
[----:B-1----:R-:W-:Y:S06]  /*9890*/  @!P0 BRA `(.L_x_196) ;  /* 0x00000004005c8947 */ /* 0x002fec0003800000 */
.L_x_214:
[----:B------:R-:W-:Y:S01]  /*98a0*/  IMAD R3, R3, 0x8, R0 ;  /* 0x0000000803037824 */ /* 0x000fe200078e0200 */
[----:B------:R-:W-:-:S07]  /*98b0*/  SHF.L.U32 R0, R4, 0x1f, RZ ;  /* 0x0000001f04007819 */ /* 0x000fce00000006ff */
.L_x_197:
[----:B--2---:R2:W3:Y:S02]  /*98c0*/  SYNCS.PHASECHK.TRANS64.TRYWAIT P0, [R3+URZ], R0 ;  /* 0x00000000030075a7 */ /* 0x0044e4000800017f */
[----:B---3--:R-:W-:Y:S05]  /*98d0*/  @!P0 NANOSLEEP.SYNCS 0x989680 ;  /* 0x009896800000895d */ /* 0x008fea0003900000 */
[----:B------:R-:W3:Y:S02]  /*98e0*/  @!P0 SYNCS.PHASECHK.TRANS64 P0, [R3+URZ], R0 ;  /* 0x00000000030085a7 */ /* 0x000ee4000800007f */
[----:B---3--:R-:W-:Y:S05]  /*98f0*/  @!P0 BRA `(.L_x_197) ;  /* 0xfffffffc00f08947 */ /* 0x008fea000383ffff */
.L_x_185:
[----:B------:R-:W-:Y:S05]  /*9900*/  BSYNC B0 ;  /* 0x0000000000007941 */ /* 0x000fea0003800000 */
.L_x_184:
[----:B------:R-:W-:Y:S05]  /*9910*/  EXIT ;  /* 0x000000000000794d */ /* 0x000fea0003800000 */
.L_x_18:
[----:B-1----:R-:W-:-:S04]  /*9920*/  IMAD.U32 R11, RZ, RZ, UR6 ;  /* 0x00000006ff0b7e24 */ /* 0x002fc8000f8e00ff */
[----:B------:R1:W4:Y:S03]  /*9930*/  SYNCS.PHASECHK.TRANS64.TRYWAIT P0, [R11+URZ], R10 ;  /* 0x0000000a0b0075a7 */ /* 0x000326000800017f */
[----:B----4-:R-:W-:Y:S05]  /*9940*/  @!P0 NANOSLEEP.SYNCS 0x989680 ;  /* 0x009896800000895d */ /* 0x010fea0003900000 */
[----:B------:R-:W4:Y:S02]  /*9950*/  @!P0 SYNCS.PHASECHK.TRANS64 P0, [R11+URZ], R10 ;  /* 0x0000000a0b0085a7 */ /* 0x000f24000800007f */
[----:B----4-:R-:W-:Y:S05]  /*9960*/  @!P0 BRA `(.L_x_18) ;  /* 0xfffffffc00ec8947 */ /* 0x010fea000383ffff */
[----:B------:R-:W-:Y:S05]  /*9970*/  BRA `(.L_x_17) ;  /* 0xffffff7c00387947 */ /* 0x000fea000383ffff */
.L_x_24:
[----:B-1----:R-:W-:-:S04]  /*9980*/  IMAD.U32 R12, RZ, RZ, UR12 ;  /* 0x0000000cff0c7e24 */ /* 0x002fc8000f8e00ff */
[----:B------:R1:W4:Y:S03]  /*9990*/  SYNCS.PHASECHK.TRANS64.TRYWAIT P0, [R12+URZ], R11 ;  /* 0x0000000b0c0075a7 */ /* 0x000326000800017f */
[----:B----4-:R-:W-:Y:S05]  /*99a0*/  @!P0 NANOSLEEP.SYNCS 0x989680 ;  /* 0x009896800000895d */ /* 0x010fea0003900000 */
[----:B------:R-:W4:Y:S02]  /*99b0*/  @!P0 SYNCS.PHASECHK.TRANS64 P0, [R12+URZ], R11 ;  /* 0x0000000b0c0085a7 */ /* 0x000f24000800007f */
[----:B----4-:R-:W-:Y:S05]  /*99c0*/  @!P0 BRA `(.L_x_24) ;  /* 0xfffffffc00ec8947 */ /* 0x010fea000383ffff */
[----:B------:R-:W-:Y:S05]  /*99d0*/  BRA `(.L_x_23) ;  /* 0xffffff8400a47947 */ /* 0x000fea000383ffff */
.L_x_171:
[----:B------:R-:W-:Y:S01]  /*99e0*/  BSSY B1, `(.L_x_198) ;  /* 0x0000006000017945 */ /* 0x000fe20003800000 */
[----:B------:R-:W-:-:S07]  /*99f0*/  IMAD.MOV.U32 R7, RZ, RZ, -0x1 ;  /* 0xffffffffff077424 */ /* 0x000fce00078e00ff */
[----:B------:R-:W-:Y:S05]  /*9a00*/  WARPSYNC.COLLECTIVE R7, `(.L_x_199) ;  /* 0x00000000070c7348 */ /* 0x000fea0003c00000 */
[----:B------:R-:W-:Y:S02]  /*9a10*/  ELECT P1, UR62, PT ;  /* 0x00000000003e782f */ /* 0x000fe40003820000 */
[----:B------:R-:W-:Y:S01]  /*9a20*/  MOV R7, UR62 ;  /* 0x0000003e00077c02 */ /* 0x000fe20008000f00 */
[----:B------:R-:W-:Y:S10]  /*9a30*/  ENDCOLLECTIVE ;  /* 0x000000000000791b */ /* 0x000ff40003800000 */
.L_x_199:
[----:B------:R-:W-:Y:S05]  /*9a40*/  BSYNC B1 ;  /* 0x0000000000017941 */ /* 0x000fea0003800000 */
.L_x_198:
[----:B------:R-:W-:Y:S05]  /*9a50*/  BRA `(.L_x_200) ;  /* 0xffffffec00487947 */ /* 0x000fea000383ffff */
.L_x_174:
[----:B-1----:R1:W2:Y:S02]  /*9a60*/  SYNCS.PHASECHK.TRANS64.TRYWAIT P1, [R19+URZ+0x58], R10 ;  /* 0x0000580a130075a7 */ /* 0x0022a4000802017f */
[----:B--2---:R-:W-:Y:S05]  /*9a70*/  @!P1 NANOSLEEP.SYNCS 0x989680 ;  /* 0x009896800000995d */ /* 0x004fea0003900000 */
[----:B------:R-:W2:Y:S02]  /*9a80*/  @!P1 SYNCS.PHASECHK.TRANS64 P1, [R19+URZ+0x58], R10 ;  /* 0x0000580a130095a7 */ /* 0x000ea4000802007f */
[----:B--2---:R-:W-:Y:S05]  /*9a90*/  @!P1 BRA `(.L_x_174) ;  /* 0xfffffffc00f09947 */ /* 0x004fea000383ffff */
[----:B------:R-:W-:Y:S05]  /*9aa0*/  BRA `(.L_x_201) ;  /* 0xffffffec007c7947 */ /* 0x000fea000383ffff */
.L_x_183:
[----:B------:R-:W-:Y:S01]  /*9ab0*/  BSSY B0, `(.L_x_202) ;  /* 0x0000006000007945 */ /* 0x000fe20003800000 */
[----:B------:R-:W-:-:S07]  /*9ac0*/  IMAD.MOV.U32 R7, RZ, RZ, -0x1 ;  /* 0xffffffffff077424 */ /* 0x000fce00078e00ff */
[----:B------:R-:W-:Y:S05]  /*9ad0*/  WARPSYNC.COLLECTIVE R7, `(.L_x_203) ;  /* 0x00000000070c7348 */ /* 0x000fea0003c00000 */
[----:B------:R-:W-:Y:S02]  /*9ae0*/  ELECT P1, UR62, PT ;  /* 0x00000000003e782f */ /* 0x000fe40003820000 */
[----:B------:R-:W-:Y:S01]  /*9af0*/  MOV R7, UR62 ;  /* 0x0000003e00077c02 */ /* 0x000fe20008000f00 */
[----:B------:R-:W-:Y:S10]  /*9b00*/  ENDCOLLECTIVE ;  /* 0x000000000000791b */ /* 0x000ff40003800000 */
.L_x_203:
[----:B------:R-:W-:Y:S05]  /*9b10*/  BSYNC B0 ;  /* 0x0000000000007941 */ /* 0x000fea0003800000 */
.L_x_202:
[----:B------:R-:W-:Y:S01]  /*9b20*/  PLOP3.LUT P0, PT, P1, PT, PT, 0x80, 0x0 ;  /* 0x000000000000781c */ /* 0x000fe20000f0f070 */
[----:B------:R-:W-:-:S12]  /*9b30*/  BRA `(.L_x_204) ;  /* 0xfffffff400c87947 */ /* 0x000fd8000383ffff */
.L_x_187:
[----:B0-----:R0:W1:Y:S02]  /*9b40*/  SYNCS.PHASECHK.TRANS64.TRYWAIT P0, [R6+URZ], R3 ;  /* 0x00000003060075a7 */ /* 0x001064000800017f */
[----:B-1----:R-:W-:Y:S05]  /*9b50*/  @!P0 NANOSLEEP.SYNCS 0x989680 ;  /* 0x009896800000895d */ /* 0x002fea0003900000 */
[----:B------:R-:W1:Y:S02]  /*9b60*/  @!P0 SYNCS.PHASECHK.TRANS64 P0, [R6+URZ], R3 ;  /* 0x00000003060085a7 */ /* 0x000e64000800007f */
[----:B-1----:R-:W-:Y:S05]  /*9b70*/  @!P0 BRA `(.L_x_187) ;  /* 0xfffffffc00f08947 */ /* 0x002fea000383ffff */
[----:B------:R-:W-:Y:S05]  /*9b80*/  BRA `(.L_x_205) ;  /* 0xfffffff800087947 */ /* 0x000fea000383ffff */
.L_x_188:
[----:B0-----:R0:W1:Y:S02]  /*9b90*/  SYNCS.PHASECHK.TRANS64.TRYWAIT P0, [R7+URZ], R4 ;  /* 0x00000004070075a7 */ /* 0x001064000800017f */
[----:B-1----:R-:W-:Y:S05]  /*9ba0*/  @!P0 NANOSLEEP.SYNCS 0x989680 ;  /* 0x009896800000895d */ /* 0x002fea0003900000 */
[----:B------:R-:W1:Y:S02]  /*9bb0*/  @!P0 SYNCS.PHASECHK.TRANS64 P0, [R7+URZ], R4 ;  /* 0x00000004070085a7 */ /* 0x000e64000800007f */
[----:B-1----:R-:W-:Y:S05]  /*9bc0*/  @!P0 BRA `(.L_x_188) ;  /* 0xfffffffc00f08947 */ /* 0x002fea000383ffff */
[----:B------:R-:W-:Y:S05]  /*9bd0*/  BRA `(.L_x_206) ;  /* 0xfffffff800187947 */ /* 0x000fea000383ffff */
.L_x_189:
[----:B0-----:R0:W1:Y:S02]  /*9be0*/  SYNCS.PHASECHK.TRANS64.TRYWAIT P0, [R6+URZ], R5 ;  /* 0x00000005060075a7 */ /* 0x001064000800017f */
[----:B-1----:R-:W-:Y:S05]  /*9bf0*/  @!P0 NANOSLEEP.SYNCS 0x989680 ;  /* 0x009896800000895d */ /* 0x002fea0003900000 */
[----:B------:R-:W1:Y:S02]  /*9c00*/  @!P0 SYNCS.PHASECHK.TRANS64 P0, [R6+URZ], R5 ;  /* 0x00000005060085a7 */ /* 0x000e64000800007f */
[----:B-1----:R-:W-:Y:S05]  /*9c10*/  @!P0 BRA `(.L_x_189) ;  /* 0xfffffffc00f08947 */ /* 0x002fea000383ffff */
[----:B------:R-:W-:Y:S05]  /*9c20*/  BRA `(.L_x_207) ;  /* 0xfffffff800287947 */ /* 0x000fea000383ffff */
.L_x_190:
[----:B0-----:R0:W1:Y:S02]  /*9c30*/  SYNCS.PHASECHK.TRANS64.TRYWAIT P0, [R9+URZ], R4 ;  /* 0x00000004090075a7 */ /* 0x001064000800017f */
[----:B-1----:R-:W-:Y:S05]  /*9c40*/  @!P0 NANOSLEEP.SYNCS 0x989680 ;  /* 0x009896800000895d */ /* 0x002fea0003900000 */
[----:B------:R-:W1:Y:S02]  /*9c50*/  @!P0 SYNCS.PHASECHK.TRANS64 P0, [R9+URZ], R4 ;  /* 0x00000004090085a7 */ /* 0x000e64000800007f */
[----:B-1----:R-:W-:Y:S05]  /*9c60*/  @!P0 BRA `(.L_x_190) ;  /* 0xfffffffc00f08947 */ /* 0x002fea000383ffff */
[----:B------:R-:W-:Y:S05]  /*9c70*/  BRA `(.L_x_208) ;  /* 0xfffffff800387947 */ /* 0x000fea000383ffff */
.L_x_191:
[----:B0-----:R0:W1:Y:S02]  /*9c80*/  SYNCS.PHASECHK.TRANS64.TRYWAIT P0, [R6+URZ], R5 ;  /* 0x00000005060075a7 */ /* 0x001064000800017f */
[----:B-1----:R-:W-:Y:S05]  /*9c90*/  @!P0 NANOSLEEP.SYNCS 0x989680 ;  /* 0x009896800000895d */ /* 0x002fea0003900000 */
[----:B------:R-:W1:Y:S02]  /*9ca0*/  @!P0 SYNCS.PHASECHK.TRANS64 P0, [R6+URZ], R5 ;  /* 0x00000005060085a7 */ /* 0x000e64000800007f */
[----:B-1----:R-:W-:Y:S05]  /*9cb0*/  @!P0 BRA `(.L_x_191) ;  /* 0xfffffffc00f08947 */ /* 0x002fea000383ffff */
[----:B------:R-:W-:Y:S05]  /*9cc0*/  BRA `(.L_x_209) ;  /* 0xfffffff800487947 */ /* 0x000fea000383ffff */
.L_x_192:
[----:B0-----:R0:W1:Y:S02]  /*9cd0*/  SYNCS.PHASECHK.TRANS64.TRYWAIT P0, [R9+URZ], R4 ;  /* 0x00000004090075a7 */ /* 0x001064000800017f */
[----:B-1----:R-:W-:Y:S05]  /*9ce0*/  @!P0 NANOSLEEP.SYNCS 0x989680 ;  /* 0x009896800000895d */ /* 0x002fea0003900000 */
[----:B------:R-:W1:Y:S02]  /*9cf0*/  @!P0 SYNCS.PHASECHK.TRANS64 P0, [R9+URZ], R4 ;  /* 0x00000004090085a7 */ /* 0x000e64000800007f */
[----:B-1----:R-:W-:Y:S05]  /*9d00*/  @!P0 BRA `(.L_x_192) ;  /* 0xfffffffc00f08947 */ /* 0x002fea000383ffff */
[----:B------:R-:W-:Y:S05]  /*9d10*/  BRA `(.L_x_210) ;  /* 0xfffffff800587947 */ /* 0x000fea000383ffff */
.L_x_193:
[----:B0-----:R0:W1:Y:S02]  /*9d20*/  SYNCS.PHASECHK.TRANS64.TRYWAIT P0, [R6+URZ], R5 ;  /* 0x00000005060075a7 */ /* 0x001064000800017f */
[----:B-1----:R-:W-:Y:S05]  /*9d30*/  @!P0 NANOSLEEP.SYNCS 0x989680 ;  /* 0x009896800000895d */ /* 0x002fea0003900000 */
[----:B------:R-:W1:Y:S02]  /*9d40*/  @!P0 SYNCS.PHASECHK.TRANS64 P0, [R6+URZ], R5 ;  /* 0x00000005060085a7 */ /* 0x000e64000800007f */
[----:B-1----:R-:W-:Y:S05]  /*9d50*/  @!P0 BRA `(.L_x_193) ;  /* 0xfffffffc00f08947 */ /* 0x002fea000383ffff */
[----:B------:R-:W-:Y:S05]  /*9d60*/  BRA `(.L_x_211) ;  /* 0xfffffff800687947 */ /* 0x000fea000383ffff */
.L_x_194:
[----:B0-----:R0:W1:Y:S02]  /*9d70*/  SYNCS.PHASECHK.TRANS64.TRYWAIT P0, [R9+URZ], R4 ;  /* 0x00000004090075a7 */ /* 0x001064000800017f */
[----:B-1----:R-:W-:Y:S05]  /*9d80*/  @!P0 NANOSLEEP.SYNCS 0x989680 ;  /* 0x009896800000895d */ /* 0x002fea0003900000 */
[----:B------:R-:W1:Y:S02]  /*9d90*/  @!P0 SYNCS.PHASECHK.TRANS64 P0, [R9+URZ], R4 ;  /* 0x00000004090085a7 */ /* 0x000e64000800007f */
[----:B-1----:R-:W-:Y:S05]  /*9da0*/  @!P0 BRA `(.L_x_194) ;  /* 0xfffffffc00f08947 */ /* 0x002fea000383ffff */
[----:B------:R-:W-:Y:S05]  /*9db0*/  BRA `(.L_x_212) ;  /* 0xfffffff800787947 */ /* 0x000fea000383ffff */
.L_x_195:
[----:B0-----:R0:W1:Y:S02]  /*9dc0*/  SYNCS.PHASECHK.TRANS64.TRYWAIT P0, [R10+URZ], R5 ;  /* 0x000000050a0075a7 */ /* 0x001064000800017f */
[----:B-1----:R-:W-:Y:S05]  /*9dd0*/  @!P0 NANOSLEEP.SYNCS 0x989680 ;  /* 0x009896800000895d */ /* 0x002fea0003900000 */
[----:B------:R-:W1:Y:S02]  /*9de0*/  @!P0 SYNCS.PHASECHK.TRANS64 P0, [R10+URZ], R5 ;  /* 0x000000050a0085a7 */ /* 0x000e64000800007f */
[----:B-1----:R-:W-:Y:S05]  /*9df0*/  @!P0 BRA `(.L_x_195) ;  /* 0xfffffffc00f08947 */ /* 0x002fea000383ffff */
[----:B------:R-:W-:Y:S05]  /*9e00*/  BRA `(.L_x_213) ;  /* 0xfffffff800887947 */ /* 0x000fea000383ffff */
.L_x_196:
[----:B-1----:R1:W2:Y:S02]  /*9e10*/  SYNCS.PHASECHK.TRANS64.TRYWAIT P0, [R11+URZ], R6 ;  /* 0x000000060b0075a7 */ /* 0x0022a4000800017f */
[----:B--2---:R-:W-:Y:S05]  /*9e20*/  @!P0 NANOSLEEP.SYNCS 0x989680 ;  /* 0x009896800000895d */ /* 0x004fea0003900000 */
[----:B------:R-:W2:Y:S02]  /*9e30*/  @!P0 SYNCS.PHASECHK.TRANS64 P0, [R11+URZ], R6 ;  /* 0x000000060b0085a7 */ /* 0x000ea4000800007f */
[----:B--2---:R-:W-:Y:S05]  /*9e40*/  @!P0 BRA `(.L_x_196) ;  /* 0xfffffffc00f08947 */ /* 0x004fea000383ffff */
[----:B------:R-:W-:Y:S05]  /*9e50*/  BRA `(.L_x_214) ;  /* 0xfffffff800907947 */ /* 0x000fea000383ffff */
.L_x_215:
[----:B------:R-:W-:-:S00]  /*9e60*/  BRA `(.L_x_215) ;  /* 0xfffffffc00fc7947 */ /* 0x000fc0000383ffff */
[----:B------:R-:W-:-:S00]  /*9e70*/  NOP ;  /* 0x0000000000007918 */ /* 0x000fc00000000000 */
        /* <DEDUP_REMOVED lines=8> */
.L_x_216:


//--------------------- .nv.shared._ZN7cutlass13device_kernelINS_4gemm6kernel13GemmUniversalIN4cute5tupleIJiiiiEEENS1_10collective13CollectiveMmaINS1_37MainloopSm90TmaGmmaWarpSpecializedFP8ILi11ENS5_IJNS4_1CILi1EEESB_SB_EEENS1_35KernelTmaWarpSpecializedCooperativeEEENS5_IJNSA_ILi256EEENSA_ILi64EEESG_EEENS_12float_e5m2_tENS5_IJlSB_lEEESI_SJ_NS4_8TiledMMAINS4_8MMA_AtomIJNS4_4SM904GMMA30MMA_64x64x32_F32E5M2E5M2_SS_TNILNSN_7ScaleInE1ELSP_1EEEEEENS4_6LayoutINS5_IJNSA_ILi2EEESB_SB_EEENS5_IJSB_NSA_ILi0EEESV_EEEEENS5_IJNS4_10UnderscoreESY_SY_EEEEENS4_13SM90_TMA_LOADENS4_14ComposedLayoutINS4_7SwizzleILi2ELi4ELi3EEENS4_18smem_ptr_flag_bitsILi8EEENSS_INS5_IJNSA_ILi8EEESG_EEENS5_IJSG_SB_EEEEEEEvNS4_8identityES11_S1B_vS1C_EENS_8epilogue10collective6detail29Sm90TmaWarpSpecializedAdapterINS1F_15DefaultEpilogueISI_SJ_SJ_NS1E_6thread17LinearCombinationISI_Li1EffLNS1J_9ScaleType4KindE0ELNS_15FloatRoundStyleE2ESI_EENS1_15EpilogueDefaultEEEEEvvEEEEvNT_6ParamsE --------------------------
	.section	.nv.shared._ZN7cutlass13device_kernelINS_4gemm6kernel13GemmUniversalIN4cute5tupleIJiiiiEEENS1_10collective13CollectiveMmaINS1_37MainloopSm90TmaGmmaWarpSpecializedFP8ILi11ENS5_IJNS4_1CILi1EEESB_SB_EEENS1_35KernelTmaWarpSpecializedCooperativeEEENS5_IJNSA_ILi256EEENSA_ILi64EEESG_EEENS_12float_e5m2_tENS5_IJlSB_lEEESI_SJ_NS4_8TiledMMAINS4_8MMA_AtomIJNS4_4SM904GMMA30MMA_64x64x32_F32E5M2E5M2_SS_TNILNSN_7ScaleInE1ELSP_1EEEEEENS4_6LayoutINS5_IJNSA_ILi2EEESB_SB_EEENS5_IJSB_NSA_ILi0EEESV_EEEEENS5_IJNS4_10UnderscoreESY_SY_EEEEENS4_13SM90_TMA_LOADENS4_14ComposedLayoutINS4_7SwizzleILi2ELi4ELi3EEENS4_18smem_ptr_flag_bitsILi8EEENSS_INS5_IJNSA_ILi8EEESG_EEENS5_IJSG_SB_EEEEEEEvNS4_8identityES11_S1B_vS1C_EENS_8epilogue10collective6detail29Sm90TmaWarpSpecializedAdapterINS1F_15DefaultEpilogueISI_SJ_SJ_NS1E_6thread17LinearCombinationISI_Li1EffLNS1J_9ScaleType4KindE0ELNS_15FloatRoundStyleE2ESI_EENS1_15EpilogueDefaultEEEEEvvEEEEvNT_6ParamsE,"aw",@nobits
	.sectionflags	@""
	.align	16
	.zero		1024


//--------------------- .nv.shared.reserved.0     --------------------------
	.section	.nv.shared.reserved.0,"aw",@nobits
	.weak		__nv_reservedSMEM_offset_0_alias
	.size		__nv_reservedSMEM_offset_0_alias, 0, 0
	.other		__nv_reservedSMEM_offset_0_alias,@"STO_CUDA_RESERVED_SHARED STV_DEFAULT"
__nv_reservedSMEM_offset_0_alias:
	.zero		0


//--------------------- .nv.global                --------------------------
	.section	.nv.global,"aw",@nobits
.nv.global:
	.type		_ZN39_INTERNAL_7cf2cb08_4_k_cu_6f9e7516_42304cute1_E,@object
	.size		_ZN39_INTERNAL_7cf2cb08_4_k_cu_6f9e7516_42304cute1_E,(_ZN39_INTERNAL_7cf2cb08_4_k_cu_6f9e7516_42304cuda3std3__45__cpo6cbeginE - _ZN39_INTERNAL_7cf2cb08_4_k_cu_6f9e7516_42304cute1_E)
_ZN39_INTERNAL_7cf2cb08_4_k_cu_6f9e7516_42304cute1_E:
	.zero		1
	.type		_ZN39_INTERNAL_7cf2cb08_4_k_cu_6f9e7516_42304cuda3std3__45__cpo6cbeginE,@object
	.size		_ZN39_INTERNAL_7cf2cb08_4_k_cu_6f9e7516_42304cuda3std3__45__cpo6cbeginE,(_ZN39_INTERNAL_7cf2cb08_4_k_cu_6f9e7516_42304cuda3std3__48in_placeE - _ZN39_INTERNAL_7cf2cb08_4_k_cu_6f9e7516_42304cuda3std3__45__cpo6cbeginE)
_ZN39_INTERNAL_7cf2cb08_4_k_cu_6f9e7516_42304cuda3std3__45__cpo6cbeginE:
	.zero		1
	.type		_ZN39_INTERNAL_7cf2cb08_4_k_cu_6f9e7516_42304cuda3std3__48in_placeE,@object
	.size		_ZN39_INTERNAL_7cf2cb08_4_k_cu_6f9e7516_42304cuda3std3__48in_placeE,(_ZN39_INTERNAL_7cf2cb08_4_k_cu_6f9e7516_42304cuda3std6ranges3__45__cpo9iter_moveE - _ZN39_INTERNAL_7cf2cb08_4_k_cu_6f9e7516_42304cuda3std3__48in_placeE)
_ZN39_INTERNAL_7cf2cb08_4_k_cu_6f9e7516_42304cuda3std3__48in_placeE:
	.zero		1
	.type		_ZN39_INTERNAL_7cf2cb08_4_k_cu_6f9e7516_42304cuda3std6ranges3__45__cpo9iter_moveE,@object
	.size		_ZN39_INTERNAL_7cf2cb08_4_k_cu_6f9e7516_42304cuda3std6ranges3__45__cpo9iter_moveE,(_ZN39_INTERNAL_7cf2cb08_4_k_cu_6f9e7516_42304cuda3std3__45__cpo5beginE - _ZN39_INTERNAL_7cf2cb08_4_k_cu_6f9e7516_42304cuda3std6ranges3__45__cpo9iter_moveE)
_ZN39_INTERNAL_7cf2cb08_4_k_cu_6f9e7516_42304cuda3std6ranges3__45__cpo9iter_moveE:
	.zero		1
	.type		_ZN39_INTERNAL_7cf2cb08_4_k_cu_6f9e7516_42304cuda3std3__45__cpo5beginE,@object
	.size		_ZN39_INTERNAL_7cf2cb08_4_k_cu_6f9e7516_42304cuda3std3__45__cpo5beginE,(_ZN39_INTERNAL_7cf2cb08_4_k_cu_6f9e7516_42304cuda3std3__441_GLOBAL__N__7cf2cb08_4_k_cu_6f9e7516_42306ignoreE - _ZN39_INTERNAL_7cf2cb08_4_k_cu_6f9e7516_42304cuda3std3__45__cpo5beginE)
_ZN39_INTERNAL_7cf2cb08_4_k_cu_6f9e7516_42304cuda3std3__45__cpo5beginE:
	.zero		1
	.type		_ZN39_INTERNAL_7cf2cb08_4_k_cu_6f9e7516_42304cuda3std3__441_GLOBAL__N__7cf2cb08_4_k_cu_6f9e7516_42306ignoreE,@object
	.size		_ZN39_INTERNAL_7cf2cb08_4_k_cu_6f9e7516_42304cuda3std3__441_GLOBAL__N__7cf2cb08_4_k_cu_6f9e7516_42306ignoreE,(_ZN39_INTERNAL_7cf2cb08_4_k_cu_6f9e7516_42304cute7productE - _ZN39_INTERNAL_7cf2cb08_4_k_cu_6f9e7516_42304cuda3std3__441_GLOBAL__N__7cf2cb08_4_k_cu_6f9e7516_42306ignoreE)
_ZN39_INTERNAL_7cf2cb08_4_k_cu_6f9e7516_42304cuda3std3__441_GLOBAL__N__7cf2cb08_4_k_cu_6f9e7516_42306ignoreE:
	.zero		1
	.type		_ZN39_INTERNAL_7cf2cb08_4_k_cu_6f9e7516_42304cute7productE,@object
	.size		_ZN39_INTERNAL_7cf2cb08_4_k_cu_6f9e7516_42304cute7productE,(_ZN39_INTERNAL_7cf2cb08_4_k_cu_6f9e7516_42304cuda3std3__45__cpo3endE - _ZN39_INTERNAL_7cf2cb08_4_k_cu_6f9e7516_42304cute7productE)
_ZN39_INTERNAL_7cf2cb08_4_k_cu_6f9e7516_42304cute7productE:
	.zero		1
	.type		_ZN39_INTERNAL_7cf2cb08_4_k_cu_6f9e7516_42304cuda3std3__45__cpo3endE,@object
	.size		_ZN39_INTERNAL_7cf2cb08_4_k_cu_6f9e7516_42304cuda3std3__45__cpo3endE,(_ZN39_INTERNAL_7cf2cb08_4_k_cu_6f9e7516_42304cuda3std3__419piecewise_constructE - _ZN39_INTERNAL_7cf2cb08_4_k_cu_6f9e7516_42304cuda3std3__45__cpo3endE)
_ZN39_INTERNAL_7cf2cb08_4_k_cu_6f9e7516_42304cuda3std3__45__cpo3endE:
	.zero		1
	.type		_ZN39_INTERNAL_7cf2cb08_4_k_cu_6f9e7516_42304cuda3std3__419piecewise_constructE,@object
	.size		_ZN39_INTERNAL_7cf2cb08_4_k_cu_6f9e7516_42304cuda3std3__419piecewise_constructE,(_ZN39_INTERNAL_7cf2cb08_4_k_cu_6f9e7516_42304cuda3std3__45__cpo4cendE - _ZN39_INTERNAL_7cf2cb08_4_k_cu_6f9e7516_42304cuda3std3__419piecewise_constructE)
_ZN39_INTERNAL_7cf2cb08_4_k_cu_6f9e7516_42304cuda3std3__419piecewise_constructE:
	.zero		1
	.type		_ZN39_INTERNAL_7cf2cb08_4_k_cu_6f9e7516_42304cuda3std3__45__cpo4cendE,@object
	.size		_ZN39_INTERNAL_7cf2cb08_4_k_cu_6f9e7516_42304cuda3std3__45__cpo4cendE,(_ZN39_INTERNAL_7cf2cb08_4_k_cu_6f9e7516_42304cuda3std6ranges3__45__cpo4swapE - _ZN39_INTERNAL_7cf2cb08_4_k_cu_6f9e7516_42304cuda3std3__45__cpo4cendE)
_ZN39_INTERNAL_7cf2cb08_4_k_cu_6f9e7516_42304cuda3std3__45__cpo4cendE:
	.zero		1
	.type		_ZN39_INTERNAL_7cf2cb08_4_k_cu_6f9e7516_42304cuda3std6ranges3__45__cpo4swapE,@object
	.size		_ZN39_INTERNAL_7cf2cb08_4_k_cu_6f9e7516_42304cuda3std6ranges3__45__cpo4swapE,(.L_7 - _ZN39_INTERNAL_7cf2cb08_4_k_cu_6f9e7516_42304cuda3std6ranges3__45__cpo4swapE)
_ZN39_INTERNAL_7cf2cb08_4_k_cu_6f9e7516_42304cuda3std6ranges3__45__cpo4swapE:
	.zero		1
.L_7:


//--------------------- .nv.constant0._ZN7cutlass13device_kernelINS_4gemm6kernel13GemmUniversalIN4cute5tupleIJiiiiEEENS1_10collective13CollectiveMmaINS1_37MainloopSm90TmaGmmaWarpSpecializedFP8ILi11ENS5_IJNS4_1CILi1EEESB_SB_EEENS1_35KernelTmaWarpSpecializedCooperativeEEENS5_IJNSA_ILi256EEENSA_ILi64EEESG_EEENS_12float_e5m2_tENS5_IJlSB_lEEESI_SJ_NS4_8TiledMMAINS4_8MMA_AtomIJNS4_4SM904GMMA30MMA_64x64x32_F32E5M2E5M2_SS_TNILNSN_7ScaleInE1ELSP_1EEEEEENS4_6LayoutINS5_IJNSA_ILi2EEESB_SB_EEENS5_IJSB_NSA_ILi0EEESV_EEEEENS5_IJNS4_10UnderscoreESY_SY_EEEEENS4_13SM90_TMA_LOADENS4_14ComposedLayoutINS4_7SwizzleILi2ELi4ELi3EEENS4_18smem_ptr_flag_bitsILi8EEENSS_INS5_IJNSA_ILi8EEESG_EEENS5_IJSG_SB_EEEEEEEvNS4_8identityES11_S1B_vS1C_EENS_8epilogue10collective6detail29Sm90TmaWarpSpecializedAdapterINS1F_15DefaultEpilogueISI_SJ_SJ_NS1E_6thread17LinearCombinationISI_Li1EffLNS1J_9ScaleType4KindE0ELNS_15FloatRoundStyleE2ESI_EENS1_15EpilogueDefaultEEEEEvvEEEEvNT_6ParamsE --------------------------
	.section	.nv.constant0._ZN7cutlass13device_kernelINS_4gemm6kernel13GemmUniversalIN4cute5tupleIJiiiiEEENS1_10collective13CollectiveMmaINS1_37MainloopSm90TmaGmmaWarpSpecializedFP8ILi11ENS5_IJNS4_1CILi1EEESB_SB_EEENS1_35KernelTmaWarpSpecializedCooperativeEEENS5_IJNSA_ILi256EEENSA_ILi64EEESG_EEENS_12float_e5m2_tENS5_IJlSB_lEEESI_SJ_NS4_8TiledMMAINS4_8MMA_AtomIJNS4_4SM904GMMA30MMA_64x64x32_F32E5M2E5M2_SS_TNILNSN_7ScaleInE1ELSP_1EEEEEENS4_6LayoutINS5_IJNSA_ILi2EEESB_SB_EEENS5_IJSB_NSA_ILi0EEESV_EEEEENS5_IJNS4_10UnderscoreESY_SY_EEEEENS4_13SM90_TMA_LOADENS4_14ComposedLayoutINS4_7SwizzleILi2ELi4ELi3EEENS4_18smem_ptr_flag_bitsILi8EEENSS_INS5_IJNSA_ILi8EEESG_EEENS5_IJSG_SB_EEEEEEEvNS4_8identityES11_S1B_vS1C_EENS_8epilogue10collective6detail29Sm90TmaWarpSpecializedAdapterINS1F_15DefaultEpilogueISI_SJ_SJ_NS1E_6thread17LinearCombinationISI_Li1EffLNS1J_9ScaleType4KindE0ELNS_15FloatRoundStyleE2ESI_EENS1_15EpilogueDefaultEEEEEvvEEEEvNT_6ParamsE,"a",@progbits
	.sectionflags	@""
	.align	4
.nv.constant0._ZN7cutlass13device_kernelINS_4gemm6kernel13GemmUniversalIN4cute5tupleIJiiiiEEENS1_10collective13CollectiveMmaINS1_37MainloopSm90TmaGmmaWarpSpecializedFP8ILi11ENS5_IJNS4_1CILi1EEESB_SB_EEENS1_35KernelTmaWarpSpecializedCooperativeEEENS5_IJNSA_ILi256EEENSA_ILi64EEESG_EEENS_12float_e5m2_tENS5_IJlSB_lEEESI_SJ_NS4_8TiledMMAINS4_8MMA_AtomIJNS4_4SM904GMMA30MMA_64x64x32_F32E5M2E5M2_SS_TNILNSN_7ScaleInE1ELSP_1EEEEEENS4_6LayoutINS5_IJNSA_ILi2EEESB_SB_EEENS5_IJSB_NSA_ILi0EEESV_EEEEENS5_IJNS4_10UnderscoreESY_SY_EEEEENS4_13SM90_TMA_LOADENS4_14ComposedLayoutINS4_7SwizzleILi2ELi4ELi3EEENS4_18smem_ptr_flag_bitsILi8EEENSS_INS5_IJNSA_ILi8EEESG_EEENS5_IJSG_SB_EEEEEEEvNS4_8identityES11_S1B_vS1C_EENS_8epilogue10collective6detail29Sm90TmaWarpSpecializedAdapterINS1F_15DefaultEpilogueISI_SJ_SJ_NS1E_6thread17LinearCombinationISI_Li1EffLNS1J_9ScaleType4KindE0ELNS_15FloatRoundStyleE2ESI_EENS1_15EpilogueDefaultEEEEEvvEEEEvNT_6ParamsE:
	.zero		1664


//--------------------- SYMBOLS --------------------------

	.type		.nv.reservedSmem.offset0,@object
	.size		.nv.reservedSmem.offset0,0x4
